// auto-generated by cutlass_sweep.gemm — config: {"arch": "sm_90", "cluster_m": 2, "cluster_n": 1, "dtype": "e5m2", "stages": 4, "tile_k": 32, "tile_m": 256, "tile_n": 128}
#include "cutlass/cutlass.h"
#include "cutlass/gemm/collective/collective_builder.hpp"
#include "cutlass/gemm/device/gemm_universal_adapter.h"
#include "cutlass/gemm/kernel/gemm_universal.hpp"
#include "cutlass/epilogue/collective/collective_builder.hpp"

using ElemA = cutlass::float_e5m2_t;
using ElemB = cutlass::float_e5m2_t;
using ElemCD = cutlass::float_e5m2_t;
using Acc  = float;
using TileShape    = cute::Shape<cute::_256, cute::_128, cute::_32>;
using ClusterShape = cute::Shape<cute::_2, cute::_1, cute::_1>;

using CollectiveEpilogue = typename cutlass::epilogue::collective::CollectiveBuilder<
    cutlass::arch::Sm90, cutlass::arch::OpClassTensorOp,
    TileShape, ClusterShape,
    cutlass::epilogue::collective::EpilogueTileAuto,
    Acc, Acc,
    ElemCD, cutlass::layout::RowMajor, 128 / cutlass::sizeof_bits<ElemCD>::value,
    ElemCD, cutlass::layout::RowMajor, 128 / cutlass::sizeof_bits<ElemCD>::value,
    cutlass::epilogue::collective::EpilogueScheduleAuto
  >::CollectiveOp;

using CollectiveMainloop = typename cutlass::gemm::collective::CollectiveBuilder<
    cutlass::arch::Sm90, cutlass::arch::OpClassTensorOp,
    ElemA, cutlass::layout::RowMajor, 128 / cutlass::sizeof_bits<ElemA>::value,
    ElemB, cutlass::layout::ColumnMajor, 128 / cutlass::sizeof_bits<ElemB>::value,
    Acc,
    TileShape, ClusterShape,
    cutlass::gemm::collective::StageCount<4>,
    cutlass::gemm::collective::KernelScheduleAuto
  >::CollectiveOp;

using GemmKernel = cutlass::gemm::kernel::GemmUniversal<
    cute::Shape<int,int,int,int>,
    CollectiveMainloop,
    CollectiveEpilogue
>;
using Gemm = cutlass::gemm::device::GemmUniversalAdapter<GemmKernel>;

// Force the device kernel symbol into the cubin without needing a host main.
auto* _anchor = &cutlass::device_kernel<GemmKernel>;


// ===== COMPILED SASS (sm_90a) =====

	.target	sm_90a

	.elftype	@"ET_EXEC"


//--------------------- .note.nv.tkinfo           --------------------------
	.section	.note.nv.tkinfo,"",@"SHT_NOTE"
	.sectionflags	@"SHF_NOTE_NV_TKINFO"
	.tkinfo
        /*0018*/ 	.word	0x00000002
        /*0030*/ 	.string	""
        /*0030*/ 	.string	"ptxas"
        /*0030*/ 	.string	"Cuda compilation tools, release 13.0, V13.0.88"
        /*0030*/ 	.string	"Build cuda_13.0.r13.0/compiler.36424714_0"
        /*0030*/ 	.string	"-arch sm_90a -m 64 "



//--------------------- .note.nv.cuinfo           --------------------------
	.section	.note.nv.cuinfo,"",@"SHT_NOTE"
	.sectionflags	@"SHF_NOTE_NV_CUINFO"
        /*0018*/ 	.short	0x0002
        /*001a*/ 	.short	0x005a
        /*001c*/ 	.short	0x0082
	.zero		2


//--------------------- .nv.info                  --------------------------
	.section	.nv.info,"",@"SHT_CUDA_INFO"
	.align	4


	//----- nvinfo : EIATTR_REGCOUNT
	.align		4
        /*0000*/ 	.byte	0x04, 0x2f
        /*0002*/ 	.short	(.L_12 - .L_11)
	.align		4
.L_11:
        /*0004*/ 	.word	index@(_ZN7cutlass13device_kernelINS_4gemm6kernel13GemmUniversalIN4cute5tupleIJiiiiEEENS1_10collective13CollectiveMmaINS1_37MainloopSm90TmaGmmaWarpSpecializedFP8ILi4ENS5_IJNS4_1CILi2EEENSA_ILi1EEESC_EEENS1_35KernelTmaWarpSpecializedCooperativeEEENS5_IJNSA_ILi256EEENSA_ILi128EEENSA_ILi32EEEEEENS_12float_e5m2_tENS5_IJlSC_lEEESK_SL_NS4_8TiledMMAINS4_8MMA_AtomIJNS4_4SM904GMMA31MMA_64x128x32_F32E5M2E5M2_SS_TNILNSP_7ScaleInE1ELSR_1EEEEEENS4_6LayoutISD_NS5_IJSC_NSA_ILi0EEESV_EEEEENS5_IJNS4_10UnderscoreESY_SY_EEEEENS4_13SM90_TMA_LOADENS4_14ComposedLayoutINS4_7SwizzleILi1ELi4ELi3EEENS4_18smem_ptr_flag_bitsILi8EEENSU_INS5_IJNSA_ILi8EEESI_EEENS5_IJSI_SC_EEEEEEEvNS4_8identityENS4_23SM90_TMA_LOAD_MULTICASTES1B_vS1C_EENS_8epilogue10collective6detail29Sm90TmaWarpSpecializedAdapterINS1G_15DefaultEpilogueISK_SL_SL_NS1F_6thread17LinearCombinationISK_Li1EffLNS1K_9ScaleType4KindE0ELNS_15FloatRoundStyleE2ESK_EENS1_15EpilogueDefaultEEEEEvvEEEEvNT_6ParamsE)
        /*0008*/ 	.word	0x000000a8


	//----- nvinfo : EIATTR_FRAME_SIZE
	.align		4
.L_12:
        /*000c*/ 	.byte	0x04, 0x11
        /*000e*/ 	.short	(.L_14 - .L_13)
	.align		4
.L_13:
        /*0010*/ 	.word	index@(_ZN7cutlass13device_kernelINS_4gemm6kernel13GemmUniversalIN4cute5tupleIJiiiiEEENS1_10collective13CollectiveMmaINS1_37MainloopSm90TmaGmmaWarpSpecializedFP8ILi4ENS5_IJNS4_1CILi2EEENSA_ILi1EEESC_EEENS1_35KernelTmaWarpSpecializedCooperativeEEENS5_IJNSA_ILi256EEENSA_ILi128EEENSA_ILi32EEEEEENS_12float_e5m2_tENS5_IJlSC_lEEESK_SL_NS4_8TiledMMAINS4_8MMA_AtomIJNS4_4SM904GMMA31MMA_64x128x32_F32E5M2E5M2_SS_TNILNSP_7ScaleInE1ELSR_1EEEEEENS4_6LayoutISD_NS5_IJSC_NSA_ILi0EEESV_EEEEENS5_IJNS4_10UnderscoreESY_SY_EEEEENS4_13SM90_TMA_LOADENS4_14ComposedLayoutINS4_7SwizzleILi1ELi4ELi3EEENS4_18smem_ptr_flag_bitsILi8EEENSU_INS5_IJNSA_ILi8EEESI_EEENS5_IJSI_SC_EEEEEEEvNS4_8identityENS4_23SM90_TMA_LOAD_MULTICASTES1B_vS1C_EENS_8epilogue10collective6detail29Sm90TmaWarpSpecializedAdapterINS1G_15DefaultEpilogueISK_SL_SL_NS1F_6thread17LinearCombinationISK_Li1EffLNS1K_9ScaleType4KindE0ELNS_15FloatRoundStyleE2ESK_EENS1_15EpilogueDefaultEEEEEvvEEEEvNT_6ParamsE)
        /*0014*/ 	.word	0x00000108


	//----- nvinfo : EIATTR_MIN_STACK_SIZE
	.align		4
.L_14:
        /*0018*/ 	.byte	0x04, 0x12
        /*001a*/ 	.short	(.L_16 - .L_15)
	.align		4
.L_15:
        /*001c*/ 	.word	index@(_ZN7cutlass13device_kernelINS_4gemm6kernel13GemmUniversalIN4cute5tupleIJiiiiEEENS1_10collective13CollectiveMmaINS1_37MainloopSm90TmaGmmaWarpSpecializedFP8ILi4ENS5_IJNS4_1CILi2EEENSA_ILi1EEESC_EEENS1_35KernelTmaWarpSpecializedCooperativeEEENS5_IJNSA_ILi256EEENSA_ILi128EEENSA_ILi32EEEEEENS_12float_e5m2_tENS5_IJlSC_lEEESK_SL_NS4_8TiledMMAINS4_8MMA_AtomIJNS4_4SM904GMMA31MMA_64x128x32_F32E5M2E5M2_SS_TNILNSP_7ScaleInE1ELSR_1EEEEEENS4_6LayoutISD_NS5_IJSC_NSA_ILi0EEESV_EEEEENS5_IJNS4_10UnderscoreESY_SY_EEEEENS4_13SM90_TMA_LOADENS4_14ComposedLayoutINS4_7SwizzleILi1ELi4ELi3EEENS4_18smem_ptr_flag_bitsILi8EEENSU_INS5_IJNSA_ILi8EEESI_EEENS5_IJSI_SC_EEEEEEEvNS4_8identityENS4_23SM90_TMA_LOAD_MULTICASTES1B_vS1C_EENS_8epilogue10collective6detail29Sm90TmaWarpSpecializedAdapterINS1G_15DefaultEpilogueISK_SL_SL_NS1F_6thread17LinearCombinationISK_Li1EffLNS1K_9ScaleType4KindE0ELNS_15FloatRoundStyleE2ESK_EENS1_15EpilogueDefaultEEEEEvvEEEEvNT_6ParamsE)
        /*0020*/ 	.word	0x00000108
.L_16:


//--------------------- .nv.compat                --------------------------
	.section	.nv.compat,"",@"SHT_CUDA_COMPAT_INFO"
	.align	4
        /*0000*/ 	.byte	0x02, 0x09, 0x01, 0x00, 0x02, 0x02, 0x04, 0x00, 0x02, 0x05, 0x05, 0x00, 0x03, 0x07, 0x01, 0x01
        /*0010*/ 	.byte	0x02, 0x03, 0x01, 0x00, 0x02, 0x06, 0x01, 0x00, 0x04, 0x0b, 0x08, 0x00, 0x00, 0x00, 0x00, 0x00
        /*0020*/ 	.byte	0x00, 0x00, 0x00, 0x00


//--------------------- .nv.info._ZN7cutlass13device_kernelINS_4gemm6kernel13GemmUniversalIN4cute5tupleIJiiiiEEENS1_10collective13CollectiveMmaINS1_37MainloopSm90TmaGmmaWarpSpecializedFP8ILi4ENS5_IJNS4_1CILi2EEENSA_ILi1EEESC_EEENS1_35KernelTmaWarpSpecializedCooperativeEEENS5_IJNSA_ILi256EEENSA_ILi128EEENSA_ILi32EEEEEENS_12float_e5m2_tENS5_IJlSC_lEEESK_SL_NS4_8TiledMMAINS4_8MMA_AtomIJNS4_4SM904GMMA31MMA_64x128x32_F32E5M2E5M2_SS_TNILNSP_7ScaleInE1ELSR_1EEEEEENS4_6LayoutISD_NS5_IJSC_NSA_ILi0EEESV_EEEEENS5_IJNS4_10UnderscoreESY_SY_EEEEENS4_13SM90_TMA_LOADENS4_14ComposedLayoutINS4_7SwizzleILi1ELi4ELi3EEENS4_18smem_ptr_flag_bitsILi8EEENSU_INS5_IJNSA_ILi8EEESI_EEENS5_IJSI_SC_EEEEEEEvNS4_8identityENS4_23SM90_TMA_LOAD_MULTICASTES1B_vS1C_EENS_8epilogue10collective6detail29Sm90TmaWarpSpecializedAdapterINS1G_15DefaultEpilogueISK_SL_SL_NS1F_6thread17LinearCombinationISK_Li1EffLNS1K_9ScaleType4KindE0ELNS_15FloatRoundStyleE2ESK_EENS1_15EpilogueDefaultEEEEEvvEEEEvNT_6ParamsE --------------------------
	.section	.nv.info._ZN7cutlass13device_kernelINS_4gemm6kernel13GemmUniversalIN4cute5tupleIJiiiiEEENS1_10collective13CollectiveMmaINS1_37MainloopSm90TmaGmmaWarpSpecializedFP8ILi4ENS5_IJNS4_1CILi2EEENSA_ILi1EEESC_EEENS1_35KernelTmaWarpSpecializedCooperativeEEENS5_IJNSA_ILi256EEENSA_ILi128EEENSA_ILi32EEEEEENS_12float_e5m2_tENS5_IJlSC_lEEESK_SL_NS4_8TiledMMAINS4_8MMA_AtomIJNS4_4SM904GMMA31MMA_64x128x32_F32E5M2E5M2_SS_TNILNSP_7ScaleInE1ELSR_1EEEEEENS4_6LayoutISD_NS5_IJSC_NSA_ILi0EEESV_EEEEENS5_IJNS4_10UnderscoreESY_SY_EEEEENS4_13SM90_TMA_LOADENS4_14ComposedLayoutINS4_7SwizzleILi1ELi4ELi3EEENS4_18smem_ptr_flag_bitsILi8EEENSU_INS5_IJNSA_ILi8EEESI_EEENS5_IJSI_SC_EEEEEEEvNS4_8identityENS4_23SM90_TMA_LOAD_MULTICASTES1B_vS1C_EENS_8epilogue10collective6detail29Sm90TmaWarpSpecializedAdapterINS1G_15DefaultEpilogueISK_SL_SL_NS1F_6thread17LinearCombinationISK_Li1EffLNS1K_9ScaleType4KindE0ELNS_15FloatRoundStyleE2ESK_EENS1_15EpilogueDefaultEEEEEvvEEEEvNT_6ParamsE,"",@"SHT_CUDA_INFO"
	.sectionflags	@""
	.align	4


	//----- nvinfo : EIATTR_CUDA_API_VERSION
	.align		4
        /*0000*/ 	.byte	0x04, 0x37
        /*0002*/ 	.short	(.L_18 - .L_17)
.L_17:
        /*0004*/ 	.word	0x00000082


	//----- nvinfo : EIATTR_KPARAM_INFO
	.align		4
.L_18:
        /*0008*/ 	.byte	0x04, 0x17
        /*000a*/ 	.short	(.L_20 - .L_19)
.L_19:
        /*000c*/ 	.word	0x00000000
        /*0010*/ 	.short	0x0000
        /*0012*/ 	.short	0x0070
        /*0014*/ 	.byte	0x00, 0xf0, 0x01, 0x10


	//----- nvinfo : EIATTR_SPARSE_MMA_MASK
	.align		4
.L_20:
        /*0018*/ 	.byte	0x03, 0x50
        /*001a*/ 	.short	0x0000


	//----- nvinfo : EIATTR_MAXREG_COUNT
	.align		4
        /*001c*/ 	.byte	0x03, 0x1b
        /*001e*/ 	.short	0x00a8


	//----- nvinfo : EIATTR_NUM_BARRIERS
	.align		4
        /*0020*/ 	.byte	0x02, 0x4c
        /*0022*/ 	.byte	0x01
	.zero		1


	//----- nvinfo : EIATTR_ANNOTATIONS
	.align		4
        /*0024*/ 	.byte	0x04, 0x55
        /*0026*/ 	.short	(.L_22 - .L_21)


	//   ....[0]....
.L_21:
        /*0028*/ 	.word	0x00000001
        /*002c*/ 	.byte	0x10, 0x07, 0x00, 0x00, 0x01, 0x00, 0x00, 0x00, 0x00, 0x08, 0x00, 0x00, 0x01, 0x00, 0x00, 0x00
        /* <DEDUP_REMOVED lines=199> */
        /*0cac*/ 	.byte	0xa0, 0x04, 0x01, 0x00


	//----- nvinfo : EIATTR_MERCURY_ISA_VERSION
	.align		4
.L_22:
        /*0cb0*/ 	.byte	0x03, 0x5f
        /*0cb2*/ 	.short	0x0101


	//----- nvinfo : EIATTR_INT_WARP_WIDE_INSTR_OFFSETS
	.align		4
        /*0cb4*/ 	.byte	0x04, 0x31
        /*0cb6*/ 	.short	(.L_24 - .L_23)


	//   ....[0]....
.L_23:
        /*0cb8*/ 	.word	0x00000550


	//   ....[1]....
        /*0cbc*/ 	.word	0x00000570


	//   ....[2]....
        /*0cc0*/ 	.word	0x000006e0


	//   ....[3]....
        /*0cc4*/ 	.word	0x00005250


	//----- nvinfo : EIATTR_COOP_GROUP_MASK_REGIDS
	.align		4
.L_24:
        /*0cc8*/ 	.byte	0x04, 0x29
        /*0cca*/ 	.short	(.L_26 - .L_25)


	//   ....[0]....
.L_25:
        /*0ccc*/ 	.word	0xffffffff


	//   ....[1]....
        /*0cd0*/ 	.word	0xffffffff


	//   ....[2]....
        /*0cd4*/ 	.word	0xffffffff


	//   ....[3]....
        /*0cd8*/ 	.word	0xffffffff


	//   ....[4]....
        /*0cdc*/ 	.word	0xffffffff


	//   ....[5]....
        /*0ce0*/ 	.word	0xffffffff


	//----- nvinfo : EIATTR_COOP_GROUP_INSTR_OFFSETS
	.align		4
.L_26:
        /*0ce4*/ 	.byte	0x04, 0x28
        /*0ce6*/ 	.short	(.L_28 - .L_27)


	//   ....[0]....
.L_27:
        /*0ce8*/ 	.word	0x00000070


	//   ....[1]....
        /*0cec*/ 	.word	0x00000080


	//   ....[2]....
        /*0cf0*/ 	.word	0x000001a0


	//   ....[3]....
        /*0cf4*/ 	.word	0x000003c0


	//   ....[4]....
        /*0cf8*/ 	.word	0x00000840


	//   ....[5]....
        /*0cfc*/ 	.word	0x000015c0


	//----- nvinfo : EIATTR_REG_RECONFIG
	.align		4
.L_28:
        /*0d00*/ 	.byte	0x01, 0x54
	.zero		2


	//----- nvinfo : EIATTR_MBARRIER_INSTR_OFFSETS
	.align		4
        /*0d04*/ 	.byte	0x04, 0x39
        /*0d06*/ 	.short	(.L_30 - .L_29)


	//   ....[0]....
.L_29:
        /*0d08*/ 	.word	0x00000320
        /*0d0c*/ 	.word	0x000000ff
        /*0d10*/ 	.word	0x00000000
        /*0d14*/ 	.short	0x0100
        /*0d16*/ 	.byte	0x09
	.zero		1


	//   ....[1]....
        /*0d18*/ 	.word	0x00000330
        /*0d1c*/ 	.word	0x000000ff
        /*0d20*/ 	.word	0x00000020
        /*0d24*/ 	.short	0x0100
        /*0d26*/ 	.byte	0x09
	.zero		1


	//   ....[2]....
        /*0d28*/ 	.word	0x00000340
        /*0d2c*/ 	.word	0x000000ff
        /*0d30*/ 	.word	0x00000008
        /*0d34*/ 	.short	0x0100
        /*0d36*/ 	.byte	0x09
	.zero		1


	//   ....[3]....
        /*0d38*/ 	.word	0x00000350
        /*0d3c*/ 	.word	0x000000ff
        /*0d40*/ 	.word	0x00000028
        /*0d44*/ 	.short	0x0100
        /*0d46*/ 	.byte	0x09
	.zero		1


	//   ....[4]....
        /*0d48*/ 	.word	0x00000360
        /*0d4c*/ 	.word	0x000000ff
        /*0d50*/ 	.word	0x00000010
        /*0d54*/ 	.short	0x0100
        /*0d56*/ 	.byte	0x09
	.zero		1


	//   ....[5]....
        /*0d58*/ 	.word	0x00000370
        /*0d5c*/ 	.word	0x000000ff
        /*0d60*/ 	.word	0x00000030
        /*0d64*/ 	.short	0x0100
        /*0d66*/ 	.byte	0x09
	.zero		1


	//   ....[6]....
        /*0d68*/ 	.word	0x00000380
        /*0d6c*/ 	.word	0x000000ff
        /*0d70*/ 	.word	0x00000018
        /*0d74*/ 	.short	0x0100
        /*0d76*/ 	.byte	0x09
	.zero		1


	//   ....[7]....
        /*0d78*/ 	.word	0x00000390
        /*0d7c*/ 	.word	0x000000ff
        /*0d80*/ 	.word	0x00000038
        /*0d84*/ 	.short	0x0100
        /*0d86*/ 	.byte	0x09
	.zero		1


	//   ....[8]....
        /*0d88*/ 	.word	0x00000770
        /*0d8c*/ 	.word	0x000000ff
        /*0d90*/ 	.word	0x00000050
        /*0d94*/ 	.short	0x0100
        /*0d96*/ 	.byte	0x06
	.zero		1


	//   ....[9]....
        /*0d98*/ 	.word	0x000007e0
        /*0d9c*/ 	.word	0x000000ff
        /*0da0*/ 	.word	0x00000058
        /*0da4*/ 	.short	0x0100
        /*0da6*/ 	.byte	0x06
	.zero		1


	//   ....[10]....
        /*0da8*/ 	.word	0x00001dd0
        /*0dac*/ 	.word	0x000000ff
        /*0db0*/ 	.word	0x00000000
        /*0db4*/ 	.short	0x010a
        /*0db6*/ 	.byte	0x07
	.zero		1


	//   ....[11]....
        /*0db8*/ 	.word	0x00001e30
        /*0dbc*/ 	.word	0x000000ff
        /*0dc0*/ 	.word	0x00000000
        /*0dc4*/ 	.short	0x010a
        /*0dc6*/ 	.byte	0x07
	.zero		1


	//   ....[12]....
        /*0dc8*/ 	.word	0x00003000
        /*0dcc*/ 	.word	0x000000ff
        /*0dd0*/ 	.word	0x00000000
        /*0dd4*/ 	.short	0x010a
        /*0dd6*/ 	.byte	0x09
	.zero		1


	//   ....[13]....
        /*0dd8*/ 	.word	0x00003040
        /*0ddc*/ 	.word	0x000000ff
        /*0de0*/ 	.word	0x00000000
        /*0de4*/ 	.short	0x010a
        /*0de6*/ 	.byte	0x09
	.zero		1


	//   ....[14]....
        /*0de8*/ 	.word	0x000040b0
        /*0dec*/ 	.word	0x000000e5
        /*0df0*/ 	.word	0x00000000
        /*0df4*/ 	.short	0x0101
        /*0df6*/ 	.byte	0x3f
	.zero		1


	//   ....[15]....
        /*0df8*/ 	.word	0x000052e0
        /*0dfc*/ 	.word	0x00000018
        /*0e00*/ 	.word	0x00000000
        /*0e04*/ 	.short	0x0101
        /*0e06*/ 	.byte	0x3f
	.zero		1


	//   ....[16]....
        /*0e08*/ 	.word	0x0000f690
        /*0e0c*/ 	.word	0x00000005
        /*0e10*/ 	.word	0x00000020
        /*0e14*/ 	.short	0x010a
        /*0e16*/ 	.byte	0x3f
	.zero		1


	//   ....[17]....
        /*0e18*/ 	.word	0x0000fac0
        /*0e1c*/ 	.word	0x00000002
        /*0e20*/ 	.word	0x00000058
        /*0e24*/ 	.short	0x0101
        /*0e26*/ 	.byte	0x3f
	.zero		1


	//   ....[18]....
        /*0e28*/ 	.word	0x000101f0
        /*0e2c*/ 	.word	0x00000005
        /*0e30*/ 	.word	0x00000000
        /*0e34*/ 	.short	0x010a
        /*0e36*/ 	.byte	0x3f
	.zero		1


	//   ....[19]....
        /*0e38*/ 	.word	0x00010270
        /*0e3c*/ 	.word	0x00000007
        /*0e40*/ 	.word	0x00000000
        /*0e44*/ 	.short	0x010a
        /*0e46*/ 	.byte	0x3f
	.zero		1


	//   ....[20]....
        /*0e48*/ 	.word	0x00010300
        /*0e4c*/ 	.word	0x00000006
        /*0e50*/ 	.word	0x00000000
        /*0e54*/ 	.short	0x010a
        /*0e56*/ 	.byte	0x3f
	.zero		1


	//   ....[21]....
        /*0e58*/ 	.word	0x00010390
        /*0e5c*/ 	.word	0x00000003
        /*0e60*/ 	.word	0x00000000
        /*0e64*/ 	.short	0x010a
        /*0e66*/ 	.byte	0x3f
	.zero		1


	//   ....[22]....
        /*0e68*/ 	.word	0x00010400
        /*0e6c*/ 	.word	0x00000003
        /*0e70*/ 	.word	0x00000000
        /*0e74*/ 	.short	0x010a
        /*0e76*/ 	.byte	0x3f
	.zero		1


	//   ....[23]....
        /*0e78*/ 	.word	0x00010470
        /*0e7c*/ 	.word	0x00000000
        /*0e80*/ 	.word	0x00000000
        /*0e84*/ 	.short	0x010a
        /*0e86*/ 	.byte	0x3f
	.zero		1


	//   ....[24]....
        /*0e88*/ 	.word	0x00010550
        /*0e8c*/ 	.word	0x00000005
        /*0e90*/ 	.word	0x00000020
        /*0e94*/ 	.short	0x010a
        /*0e96*/ 	.byte	0x3f
	.zero		1


	//   ....[25]....
        /*0e98*/ 	.word	0x00010620
        /*0e9c*/ 	.word	0x00000005
        /*0ea0*/ 	.word	0x00000000
        /*0ea4*/ 	.short	0x010a
        /*0ea6*/ 	.byte	0x3f
	.zero		1


	//   ....[26]....
        /*0ea8*/ 	.word	0x00010670
        /*0eac*/ 	.word	0x00000007
        /*0eb0*/ 	.word	0x00000000
        /*0eb4*/ 	.short	0x010a
        /*0eb6*/ 	.byte	0x3f
	.zero		1


	//   ....[27]....
        /*0eb8*/ 	.word	0x000106c0
        /*0ebc*/ 	.word	0x00000006
        /*0ec0*/ 	.word	0x00000000
        /*0ec4*/ 	.short	0x010a
        /*0ec6*/ 	.byte	0x3f
	.zero		1


	//----- nvinfo : EIATTR_NUM_MBARRIERS
	.align		4
.L_30:
        /*0ec8*/ 	.byte	0x03, 0x38
        /*0eca*/ 	.short	0x000a


	//----- nvinfo : EIATTR_EXIT_INSTR_OFFSETS
	.align		4
        /*0ecc*/ 	.byte	0x04, 0x1c
        /*0ece*/ 	.short	(.L_32 - .L_31)


	//   ....[0]....
.L_31:
        /*0ed0*/ 	.word	0x000009d0


	//   ....[1]....
        /*0ed4*/ 	.word	0x00001260


	//   ....[2]....
        /*0ed8*/ 	.word	0x0000ed70


	//   ....[3]....
        /*0edc*/ 	.word	0x0000f300


	//   ....[4]....
        /*0ee0*/ 	.word	0x000103e0


	//----- nvinfo : EIATTR_MAX_THREADS
	.align		4
.L_32:
        /*0ee4*/ 	.byte	0x04, 0x05
        /*0ee6*/ 	.short	(.L_34 - .L_33)
.L_33:
        /*0ee8*/ 	.word	0x00000180
        /*0eec*/ 	.word	0x00000001
        /*0ef0*/ 	.word	0x00000001


	//----- nvinfo : EIATTR_CRS_STACK_SIZE
	.align		4
.L_34:
        /*0ef4*/ 	.byte	0x04, 0x1e
        /*0ef6*/ 	.short	(.L_36 - .L_35)
.L_35:
        /*0ef8*/ 	.word	0x00000000


	//----- nvinfo : EIATTR_CBANK_PARAM_SIZE
	.align		4
.L_36:
        /*0efc*/ 	.byte	0x03, 0x19
        /*0efe*/ 	.short	0x0470


	//----- nvinfo : EIATTR_PARAM_CBANK
	.align		4
        /*0f00*/ 	.byte	0x04, 0x0a
        /*0f02*/ 	.short	(.L_38 - .L_37)
	.align		4
.L_37:
        /*0f04*/ 	.word	index@(.nv.constant0._ZN7cutlass13device_kernelINS_4gemm6kernel13GemmUniversalIN4cute5tupleIJiiiiEEENS1_10collective13CollectiveMmaINS1_37MainloopSm90TmaGmmaWarpSpecializedFP8ILi4ENS5_IJNS4_1CILi2EEENSA_ILi1EEESC_EEENS1_35KernelTmaWarpSpecializedCooperativeEEENS5_IJNSA_ILi256EEENSA_ILi128EEENSA_ILi32EEEEEENS_12float_e5m2_tENS5_IJlSC_lEEESK_SL_NS4_8TiledMMAINS4_8MMA_AtomIJNS4_4SM904GMMA31MMA_64x128x32_F32E5M2E5M2_SS_TNILNSP_7ScaleInE1ELSR_1EEEEEENS4_6LayoutISD_NS5_IJSC_NSA_ILi0EEESV_EEEEENS5_IJNS4_10UnderscoreESY_SY_EEEEENS4_13SM90_TMA_LOADENS4_14ComposedLayoutINS4_7SwizzleILi1ELi4ELi3EEENS4_18smem_ptr_flag_bitsILi8EEENSU_INS5_IJNSA_ILi8EEESI_EEENS5_IJSI_SC_EEEEEEEvNS4_8identityENS4_23SM90_TMA_LOAD_MULTICASTES1B_vS1C_EENS_8epilogue10collective6detail29Sm90TmaWarpSpecializedAdapterINS1G_15DefaultEpilogueISK_SL_SL_NS1F_6thread17LinearCombinationISK_Li1EffLNS1K_9ScaleType4KindE0ELNS_15FloatRoundStyleE2ESK_EENS1_15EpilogueDefaultEEEEEvvEEEEvNT_6ParamsE)
        /*0f08*/ 	.short	0x0210
        /*0f0a*/ 	.short	0x0470


	//----- nvinfo : EIATTR_SW_WAR
	.align		4
.L_38:
        /*0f0c*/ 	.byte	0x04, 0x36
        /*0f0e*/ 	.short	(.L_40 - .L_39)
.L_39:
        /*0f10*/ 	.word	0x00000008
.L_40:


//--------------------- .nv.callgraph             --------------------------
	.section	.nv.callgraph,"",@"SHT_CUDA_CALLGRAPH"
	.align	4
	.sectionentsize	8
	.align		4
        /*0000*/ 	.word	0x00000000
	.align		4
        /*0004*/ 	.word	0xffffffff
	.align		4
        /*0008*/ 	.word	0x00000000
	.align		4
        /*000c*/ 	.word	0xfffffffe
	.align		4
        /*0010*/ 	.word	0x00000000
	.align		4
        /*0014*/ 	.word	0xfffffffd
	.align		4
        /*0018*/ 	.word	0x00000000
	.align		4
        /*001c*/ 	.word	0xfffffffc


//--------------------- .nv.constant4             --------------------------
	.section	.nv.constant4,"a",@progbits
	.align	8
	.align		8
.nv.constant4:
        /*0000*/ 	.dword	_ZN39_INTERNAL_d6b063af_4_k_cu_37577ad5_56184cuda3std3__45__cpo5beginE
	.align		8
        /*0008*/ 	.dword	_ZN39_INTERNAL_d6b063af_4_k_cu_37577ad5_56184cuda3std3__45__cpo3endE
	.align		8
        /*0010*/ 	.dword	_ZN39_INTERNAL_d6b063af_4_k_cu_37577ad5_56184cuda3std3__45__cpo6cbeginE
	.align		8
        /*0018*/ 	.dword	_ZN39_INTERNAL_d6b063af_4_k_cu_37577ad5_56184cuda3std3__45__cpo4cendE
	.align		8
        /*0020*/ 	.dword	_ZN39_INTERNAL_d6b063af_4_k_cu_37577ad5_56184cuda3std3__441_GLOBAL__N__d6b063af_4_k_cu_37577ad5_56186ignoreE
	.align		8
        /*0028*/ 	.dword	_ZN39_INTERNAL_d6b063af_4_k_cu_37577ad5_56184cuda3std3__419piecewise_constructE
	.align		8
        /*0030*/ 	.dword	_ZN39_INTERNAL_d6b063af_4_k_cu_37577ad5_56184cuda3std3__48in_placeE
	.align		8
        /*0038*/ 	.dword	_ZN39_INTERNAL_d6b063af_4_k_cu_37577ad5_56184cuda3std6ranges3__45__cpo4swapE
	.align		8
        /*0040*/ 	.dword	_ZN39_INTERNAL_d6b063af_4_k_cu_37577ad5_56184cuda3std6ranges3__45__cpo9iter_moveE
	.align		8
        /*0048*/ 	.dword	_ZN39_INTERNAL_d6b063af_4_k_cu_37577ad5_56184cute7productE
	.align		8
        /*0050*/ 	.dword	_ZN39_INTERNAL_d6b063af_4_k_cu_37577ad5_56184cute1_E


//--------------------- .text._ZN7cutlass13device_kernelINS_4gemm6kernel13GemmUniversalIN4cute5tupleIJiiiiEEENS1_10collective13CollectiveMmaINS1_37MainloopSm90TmaGmmaWarpSpecializedFP8ILi4ENS5_IJNS4_1CILi2EEENSA_ILi1EEESC_EEENS1_35KernelTmaWarpSpecializedCooperativeEEENS5_IJNSA_ILi256EEENSA_ILi128EEENSA_ILi32EEEEEENS_12float_e5m2_tENS5_IJlSC_lEEESK_SL_NS4_8TiledMMAINS4_8MMA_AtomIJNS4_4SM904GMMA31MMA_64x128x32_F32E5M2E5M2_SS_TNILNSP_7ScaleInE1ELSR_1EEEEEENS4_6LayoutISD_NS5_IJSC_NSA_ILi0EEESV_EEEEENS5_IJNS4_10UnderscoreESY_SY_EEEEENS4_13SM90_TMA_LOADENS4_14ComposedLayoutINS4_7SwizzleILi1ELi4ELi3EEENS4_18smem_ptr_flag_bitsILi8EEENSU_INS5_IJNSA_ILi8EEESI_EEENS5_IJSI_SC_EEEEEEEvNS4_8identityENS4_23SM90_TMA_LOAD_MULTICASTES1B_vS1C_EENS_8epilogue10collective6detail29Sm90TmaWarpSpecializedAdapterINS1G_15DefaultEpilogueISK_SL_SL_NS1F_6thread17LinearCombinationISK_Li1EffLNS1K_9ScaleType4KindE0ELNS_15FloatRoundStyleE2ESK_EENS1_15EpilogueDefaultEEEEEvvEEEEvNT_6ParamsE --------------------------
	.section	.text._ZN7cutlass13device_kernelINS_4gemm6kernel13GemmUniversalIN4cute5tupleIJiiiiEEENS1_10collective13CollectiveMmaINS1_37MainloopSm90TmaGmmaWarpSpecializedFP8ILi4ENS5_IJNS4_1CILi2EEENSA_ILi1EEESC_EEENS1_35KernelTmaWarpSpecializedCooperativeEEENS5_IJNSA_ILi256EEENSA_ILi128EEENSA_ILi32EEEEEENS_12float_e5m2_tENS5_IJlSC_lEEESK_SL_NS4_8TiledMMAINS4_8MMA_AtomIJNS4_4SM904GMMA31MMA_64x128x32_F32E5M2E5M2_SS_TNILNSP_7ScaleInE1ELSR_1EEEEEENS4_6LayoutISD_NS5_IJSC_NSA_ILi0EEESV_EEEEENS5_IJNS4_10UnderscoreESY_SY_EEEEENS4_13SM90_TMA_LOADENS4_14ComposedLayoutINS4_7SwizzleILi1ELi4ELi3EEENS4_18smem_ptr_flag_bitsILi8EEENSU_INS5_IJNSA_ILi8EEESI_EEENS5_IJSI_SC_EEEEEEEvNS4_8identityENS4_23SM90_TMA_LOAD_MULTICASTES1B_vS1C_EENS_8epilogue10collective6detail29Sm90TmaWarpSpecializedAdapterINS1G_15DefaultEpilogueISK_SL_SL_NS1F_6thread17LinearCombinationISK_Li1EffLNS1K_9ScaleType4KindE0ELNS_15FloatRoundStyleE2ESK_EENS1_15EpilogueDefaultEEEEEvvEEEEvNT_6ParamsE,"ax",@progbits
	.align	128
.text._ZN7cutlass13device_kernelINS_4gemm6kernel13GemmUniversalIN4cute5tupleIJiiiiEEENS1_10collective13CollectiveMmaINS1_37MainloopSm90TmaGmmaWarpSpecializedFP8ILi4ENS5_IJNS4_1CILi2EEENSA_ILi1EEESC_EEENS1_35KernelTmaWarpSpecializedCooperativeEEENS5_IJNSA_ILi256EEENSA_ILi128EEENSA_ILi32EEEEEENS_12float_e5m2_tENS5_IJlSC_lEEESK_SL_NS4_8TiledMMAINS4_8MMA_AtomIJNS4_4SM904GMMA31MMA_64x128x32_F32E5M2E5M2_SS_TNILNSP_7ScaleInE1ELSR_1EEEEEENS4_6LayoutISD_NS5_IJSC_NSA_ILi0EEESV_EEEEENS5_IJNS4_10UnderscoreESY_SY_EEEEENS4_13SM90_TMA_LOADENS4_14ComposedLayoutINS4_7SwizzleILi1ELi4ELi3EEENS4_18smem_ptr_flag_bitsILi8EEENSU_INS5_IJNSA_ILi8EEESI_EEENS5_IJSI_SC_EEEEEEEvNS4_8identityENS4_23SM90_TMA_LOAD_MULTICASTES1B_vS1C_EENS_8epilogue10collective6detail29Sm90TmaWarpSpecializedAdapterINS1G_15DefaultEpilogueISK_SL_SL_NS1F_6thread17LinearCombinationISK_Li1EffLNS1K_9ScaleType4KindE0ELNS_15FloatRoundStyleE2ESK_EENS1_15EpilogueDefaultEEEEEvvEEEEvNT_6ParamsE:
        .type           _ZN7cutlass13device_kernelINS_4gemm6kernel13GemmUniversalIN4cute5tupleIJiiiiEEENS1_10collective13CollectiveMmaINS1_37MainloopSm90TmaGmmaWarpSpecializedFP8ILi4ENS5_IJNS4_1CILi2EEENSA_ILi1EEESC_EEENS1_35KernelTmaWarpSpecializedCooperativeEEENS5_IJNSA_ILi256EEENSA_ILi128EEENSA_ILi32EEEEEENS_12float_e5m2_tENS5_IJlSC_lEEESK_SL_NS4_8TiledMMAINS4_8MMA_AtomIJNS4_4SM904GMMA31MMA_64x128x32_F32E5M2E5M2_SS_TNILNSP_7ScaleInE1ELSR_1EEEEEENS4_6LayoutISD_NS5_IJSC_NSA_ILi0EEESV_EEEEENS5_IJNS4_10UnderscoreESY_SY_EEEEENS4_13SM90_TMA_LOADENS4_14ComposedLayoutINS4_7SwizzleILi1ELi4ELi3EEENS4_18smem_ptr_flag_bitsILi8EEENSU_INS5_IJNSA_ILi8EEESI_EEENS5_IJSI_SC_EEEEEEEvNS4_8identityENS4_23SM90_TMA_LOAD_MULTICASTES1B_vS1C_EENS_8epilogue10collective6detail29Sm90TmaWarpSpecializedAdapterINS1G_15DefaultEpilogueISK_SL_SL_NS1F_6thread17LinearCombinationISK_Li1EffLNS1K_9ScaleType4KindE0ELNS_15FloatRoundStyleE2ESK_EENS1_15EpilogueDefaultEEEEEvvEEEEvNT_6ParamsE,@function
        .size           _ZN7cutlass13device_kernelINS_4gemm6kernel13GemmUniversalIN4cute5tupleIJiiiiEEENS1_10collective13CollectiveMmaINS1_37MainloopSm90TmaGmmaWarpSpecializedFP8ILi4ENS5_IJNS4_1CILi2EEENSA_ILi1EEESC_EEENS1_35KernelTmaWarpSpecializedCooperativeEEENS5_IJNSA_ILi256EEENSA_ILi128EEENSA_ILi32EEEEEENS_12float_e5m2_tENS5_IJlSC_lEEESK_SL_NS4_8TiledMMAINS4_8MMA_AtomIJNS4_4SM904GMMA31MMA_64x128x32_F32E5M2E5M2_SS_TNILNSP_7ScaleInE1ELSR_1EEEEEENS4_6LayoutISD_NS5_IJSC_NSA_ILi0EEESV_EEEEENS5_IJNS4_10UnderscoreESY_SY_EEEEENS4_13SM90_TMA_LOADENS4_14ComposedLayoutINS4_7SwizzleILi1ELi4ELi3EEENS4_18smem_ptr_flag_bitsILi8EEENSU_INS5_IJNSA_ILi8EEESI_EEENS5_IJSI_SC_EEEEEEEvNS4_8identityENS4_23SM90_TMA_LOAD_MULTICASTES1B_vS1C_EENS_8epilogue10collective6detail29Sm90TmaWarpSpecializedAdapterINS1G_15DefaultEpilogueISK_SL_SL_NS1F_6thread17LinearCombinationISK_Li1EffLNS1K_9ScaleType4KindE0ELNS_15FloatRoundStyleE2ESK_EENS1_15EpilogueDefaultEEEEEvvEEEEvNT_6ParamsE,(.L_x_332 - _ZN7cutlass13device_kernelINS_4gemm6kernel13GemmUniversalIN4cute5tupleIJiiiiEEENS1_10collective13CollectiveMmaINS1_37MainloopSm90TmaGmmaWarpSpecializedFP8ILi4ENS5_IJNS4_1CILi2EEENSA_ILi1EEESC_EEENS1_35KernelTmaWarpSpecializedCooperativeEEENS5_IJNSA_ILi256EEENSA_ILi128EEENSA_ILi32EEEEEENS_12float_e5m2_tENS5_IJlSC_lEEESK_SL_NS4_8TiledMMAINS4_8MMA_AtomIJNS4_4SM904GMMA31MMA_64x128x32_F32E5M2E5M2_SS_TNILNSP_7ScaleInE1ELSR_1EEEEEENS4_6LayoutISD_NS5_IJSC_NSA_ILi0EEESV_EEEEENS5_IJNS4_10UnderscoreESY_SY_EEEEENS4_13SM90_TMA_LOADENS4_14ComposedLayoutINS4_7SwizzleILi1ELi4ELi3EEENS4_18smem_ptr_flag_bitsILi8EEENSU_INS5_IJNSA_ILi8EEESI_EEENS5_IJSI_SC_EEEEEEEvNS4_8identityENS4_23SM90_TMA_LOAD_MULTICASTES1B_vS1C_EENS_8epilogue10collective6detail29Sm90TmaWarpSpecializedAdapterINS1G_15DefaultEpilogueISK_SL_SL_NS1F_6thread17LinearCombinationISK_Li1EffLNS1K_9ScaleType4KindE0ELNS_15FloatRoundStyleE2ESK_EENS1_15EpilogueDefaultEEEEEvvEEEEvNT_6ParamsE)
        .other          _ZN7cutlass13device_kernelINS_4gemm6kernel13GemmUniversalIN4cute5tupleIJiiiiEEENS1_10collective13CollectiveMmaINS1_37MainloopSm90TmaGmmaWarpSpecializedFP8ILi4ENS5_IJNS4_1CILi2EEENSA_ILi1EEESC_EEENS1_35KernelTmaWarpSpecializedCooperativeEEENS5_IJNSA_ILi256EEENSA_ILi128EEENSA_ILi32EEEEEENS_12float_e5m2_tENS5_IJlSC_lEEESK_SL_NS4_8TiledMMAINS4_8MMA_AtomIJNS4_4SM904GMMA31MMA_64x128x32_F32E5M2E5M2_SS_TNILNSP_7ScaleInE1ELSR_1EEEEEENS4_6LayoutISD_NS5_IJSC_NSA_ILi0EEESV_EEEEENS5_IJNS4_10UnderscoreESY_SY_EEEEENS4_13SM90_TMA_LOADENS4_14ComposedLayoutINS4_7SwizzleILi1ELi4ELi3EEENS4_18smem_ptr_flag_bitsILi8EEENSU_INS5_IJNSA_ILi8EEESI_EEENS5_IJSI_SC_EEEEEEEvNS4_8identityENS4_23SM90_TMA_LOAD_MULTICASTES1B_vS1C_EENS_8epilogue10collective6detail29Sm90TmaWarpSpecializedAdapterINS1G_15DefaultEpilogueISK_SL_SL_NS1F_6thread17LinearCombinationISK_Li1EffLNS1K_9ScaleType4KindE0ELNS_15FloatRoundStyleE2ESK_EENS1_15EpilogueDefaultEEEEEvvEEEEvNT_6ParamsE,@"STO_CUDA_ENTRY STV_DEFAULT"
_ZN7cutlass13device_kernelINS_4gemm6kernel13GemmUniversalIN4cute5tupleIJiiiiEEENS1_10collective13CollectiveMmaINS1_37MainloopSm90TmaGmmaWarpSpecializedFP8ILi4ENS5_IJNS4_1CILi2EEENSA_ILi1EEESC_EEENS1_35KernelTmaWarpSpecializedCooperativeEEENS5_IJNSA_ILi256EEENSA_ILi128EEENSA_ILi32EEEEEENS_12float_e5m2_tENS5_IJlSC_lEEESK_SL_NS4_8TiledMMAINS4_8MMA_AtomIJNS4_4SM904GMMA31MMA_64x128x32_F32E5M2E5M2_SS_TNILNSP_7ScaleInE1ELSR_1EEEEEENS4_6LayoutISD_NS5_IJSC_NSA_ILi0EEESV_EEEEENS5_IJNS4_10UnderscoreESY_SY_EEEEENS4_13SM90_TMA_LOADENS4_14ComposedLayoutINS4_7SwizzleILi1ELi4ELi3EEENS4_18smem_ptr_flag_bitsILi8EEENSU_INS5_IJNSA_ILi8EEESI_EEENS5_IJSI_SC_EEEEEEEvNS4_8identityENS4_23SM90_TMA_LOAD_MULTICASTES1B_vS1C_EENS_8epilogue10collective6detail29Sm90TmaWarpSpecializedAdapterINS1G_15DefaultEpilogueISK_SL_SL_NS1F_6thread17LinearCombinationISK_Li1EffLNS1K_9ScaleType4KindE0ELNS_15FloatRoundStyleE2ESK_EENS1_15EpilogueDefaultEEEEEvvEEEEvNT_6ParamsE:
[----:B------:R-:W0:Y:S02]  /*0000*/  LDC R1, c[0x0][0x28] ;  /* 0x00000a00ff017b82 */ /* 0x000e240000000800 */
[----:B0-----:R-:W-:Y:S01]  /*0010*/  VIADD R1, R1, 0xfffffef8 ;  /* 0xfffffef801017836 */ /* 0x001fe20000000000 */
[----:B------:R-:W0:Y:S01]  /*0020*/  S2R R4, SR_TID.X ;  /* 0x0000000000047919 */ /* 0x000e220000002100 */
[----:B------:R-:W-:Y:S01]  /*0030*/  ELECT P0, URZ, PT ;  /* 0x00000000003f782f */ /* 0x000fe20003800000 */
[----:B------:R-:W-:Y:S01]  /*0040*/  BSSY B0, `(.L_x_0) ;  /* 0x0000015000007945 */ /* 0x000fe20003800000 */
[--C-:B0-----:R-:W-:Y:S02]  /*0050*/  SHF.R.U32.HI R0, RZ, 0x5, R4.reuse ;  /* 0x00000005ff007819 */ /* 0x101fe40000011604 */
[----:B------:R-:W-:-:S03]  /*0060*/  SHF.R.U32.HI R2, RZ, 0x7, R4 ;  /* 0x00000007ff027819 */ /* 0x000fc60000011604 */
[----:B------:R-:W0:Y:S04]  /*0070*/  SHFL.IDX PT, R3, R0, RZ, 0x1f ;  /* 0x00001fff00037589 */ /* 0x000e2800000e0000 */
[----:B------:R-:W1:Y:S01]  /*0080*/  SHFL.IDX PT, R2, R2, RZ, 0x1f ;  /* 0x00001fff02027589 */ /* 0x000e6200000e0000 */
[----:B0-----:R-:W-:Y:S02]  /*0090*/  R2UR UR4, R3 ;  /* 0x00000000030472ca */ /* 0x001fe400000e0000 */
[----:B-1----:R-:W-:-:S11]  /*00a0*/  R2UR UR6, R2 ;  /* 0x00000000020672ca */ /* 0x002fd600000e0000 */
[----:B------:R-:W-:Y:S02]  /*00b0*/  USHF.R.S32.HI UR5, URZ, 0x1f, UR4 ;  /* 0x0000001f3f057899 */ /* 0x000fe40008011404 */
[----:B------:R-:W-:Y:S02]  /*00c0*/  ISETP.NE.OR P0, PT, RZ, UR4, !P0 ;  /* 0x00000004ff007c0c */ /* 0x000fe4000c705670 */
[----:B------:R-:W-:-:S04]  /*00d0*/  ULEA.HI UR5, UR5, UR4, URZ, 0x2 ;  /* 0x0000000405057291 */ /* 0x000fc8000f8f103f */
[----:B------:R-:W-:-:S04]  /*00e0*/  ULOP3.LUT UR5, UR5, 0xfffffffc, URZ, 0xc0, !UPT ;  /* 0xfffffffc05057892 */ /* 0x000fc8000f8ec03f */
[----:B------:R-:W-:-:S03]  /*00f0*/  UIADD3 UR8, UR4, -UR5, URZ ;  /* 0x8000000504087290 */ /* 0x000fc6000fffe03f */
[----:B------:R-:W-:Y:S09]  /*0100*/  @P0 BRA `(.L_x_1) ;  /* 0x0000000000200947 */ /* 0x000ff20003800000 */
[----:B------:R-:W-:Y:S02]  /*0110*/  ULDC.64 UR4, c[0x0][0x198] ;  /* 0x0000660000047ab9 */ /* 0x000fe40000000a00 */
[----:B------:R-:W-:Y:S02]  /*0120*/  UIADD3 UR10, UP0, UR4, 0xf0, URZ ;  /* 0x000000f0040a7890 */ /* 0x000fe4000ff1e03f */
[----:B------:R-:W-:Y:S02]  /*0130*/  UIADD3 UR4, UP1, UR4, 0x1f0, URZ ;  /* 0x000001f004047890 */ /* 0x000fe4000ff3e03f */
[----:B------:R-:W-:Y:S02]  /*0140*/  UIADD3.X UR11, URZ, UR5, URZ, UP0, !UPT ;  /* 0x000000053f0b7290 */ /* 0x000fe400087fe43f */
[----:B------:R-:W-:-:S07]  /*0150*/  UIADD3.X UR5, URZ, UR5, URZ, UP1, !UPT ;  /* 0x000000053f057290 */ /* 0x000fce0008ffe43f */
[----:B------:R0:W-:Y:S02]  /*0160*/  UTMACCTL.PF [UR10] ;  /* 0x000000000a0079b9 */ /* 0x0001e40008040000 */
[----:B------:R0:W-:Y:S02]  /*0170*/  UTMACCTL.PF [UR4] ;  /* 0x00000000040079b9 */ /* 0x0001e40008040000 */
[----:B0-----:R-:W-:Y:S01]  /*0180*/  NOP ;  /* 0x0000000000007918 */ /* 0x001fe20000000000 */
.L_x_1:
[----:B------:R-:W-:Y:S05]  /*0190*/  BSYNC B0 ;  /* 0x0000000000007941 */ /* 0x000fea0003800000 */
.L_x_0:
[----:B------:R-:W0:Y:S01]  /*01a0*/  SHFL.IDX PT, R3, R0, RZ, 0x1f ;  /* 0x00001fff00037589 */ /* 0x000e2200000e0000 */
[----:B------:R-:W-:Y:S01]  /*01b0*/  UISETP.NE.AND UP0, UPT, UR8, 0x3, UPT ;  /* 0x000000030800788c */ /* 0x000fe2000bf05270 */
[----:B------:R-:W-:Y:S01]  /*01c0*/  ISETP.NE.AND P1, PT, RZ, UR6, PT ;  /* 0x00000006ff007c0c */ /* 0x000fe2000bf25270 */
[----:B------:R-:W-:Y:S02]  /*01d0*/  UIADD3 UR10, UR6, -0x1, URZ ;  /* 0xffffffff060a7890 */ /* 0x000fe4000fffe03f */
[----:B------:R-:W-:Y:S02]  /*01e0*/  UISETP.EQ.OR UP0, UPT, UR8, URZ, !UP0 ;  /* 0x0000003f0800728c */ /* 0x000fe4000c702670 */
[----:B------:R-:W-:Y:S02]  /*01f0*/  UISETP.GE.U32.AND UP1, UPT, UR10, 0x2, UPT ;  /* 0x000000020a00788c */ /* 0x000fe4000bf26070 */
[----:B------:R-:W-:-:S04]  /*0200*/  UISETP.EQ.AND UP0, UPT, UR6, URZ, UP0 ;  /* 0x0000003f0600728c */ /* 0x000fc80008702270 */
[----:B------:R-:W-:-:S04]  /*0210*/  USEL UR13, URZ, 0x1, !UP0 ;  /* 0x000000013f0d7887 */ /* 0x000fc8000c000000 */
[----:B------:R-:W-:Y:S01]  /*0220*/  USEL UR13, UR13, 0x2, UP1 ;  /* 0x000000020d0d7887 */ /* 0x000fe20008800000 */
[----:B0-----:R-:W-:-:S13]  /*0230*/  ISETP.NE.AND P0, PT, R3, RZ, PT ;  /* 0x000000ff0300720c */ /* 0x001fda0003f05270 */
[----:B------:R-:W-:Y:S05]  /*0240*/  @P0 BRA `(.L_x_2) ;  /* 0x0000000000580947 */ /* 0x000fea0003800000 */
[----:B------:R-:W0:Y:S01]  /*0250*/  S2UR UR9, SR_CgaCtaId ;  /* 0x00000000000979c3 */ /* 0x000e220000008800 */
[----:B------:R-:W-:Y:S01]  /*0260*/  UMOV UR4, 0x400 ;  /* 0x0000040000047882 */ /* 0x000fe20000000000 */
[----:B------:R-:W-:Y:S01]  /*0270*/  UMOV UR5, 0x1 ;  /* 0x0000000100057882 */ /* 0x000fe20000000000 */
[----:B------:R-:W-:Y:S01]  /*0280*/  UMOV UR6, 0x4 ;  /* 0x0000000400067882 */ /* 0x000fe20000000000 */
[----:B------:R-:W-:Y:S01]  /*0290*/  ELECT P0, URZ, PT ;  /* 0x00000000003f782f */ /* 0x000fe20003800000 */
[----:B------:R-:W-:-:S04]  /*02a0*/  UIADD3 UR6, -UR6, 0x100000, URZ ;  /* 0x0010000006067890 */ /* 0x000fc8000fffe13f */
[----:B------:R-:W-:Y:S02]  /*02b0*/  USHF.L.U32 UR7, UR6, 0xb, URZ ;  /* 0x0000000b06077899 */ /* 0x000fe4000800063f */
[----:B------:R-:W-:Y:S02]  /*02c0*/  USHF.L.U32 UR6, UR6, 0x1, URZ ;  /* 0x0000000106067899 */ /* 0x000fe4000800063f */
[----:B0-----:R-:W-:Y:S02]  /*02d0*/  ULEA UR9, UR9, UR4, 0x18 ;  /* 0x0000000409097291 */ /* 0x001fe4000f8ec03f */
[----:B------:R-:W-:-:S04]  /*02e0*/  UIADD3 UR4, -UR5, 0x100000, URZ ;  /* 0x0010000005047890 */ /* 0x000fc8000fffe13f */
[----:B------:R-:W-:Y:S02]  /*02f0*/  USHF.L.U32 UR5, UR4, 0xb, URZ ;  /* 0x0000000b04057899 */ /* 0x000fe4000800063f */
[----:B------:R-:W-:Y:S01]  /*0300*/  USHF.L.U32 UR4, UR4, 0x1, URZ ;  /* 0x0000000104047899 */ /* 0x000fe2000800063f */
[----:B------:R-:W0:Y:S11]  /*0310*/  FENCE.VIEW.ASYNC.S ;  /* 0x00000000000073c6 */ /* 0x000e360000000000 */
[----:B0-----:R0:W1:Y:S01]  /*0320*/  SYNCS.EXCH.64 URZ, [UR9], UR4 ;  /* 0x00000004093f75b2 */ /* 0x0010620008000100 */
[----:B------:R0:W2:Y:S01]  /*0330*/  SYNCS.EXCH.64 URZ, [UR9+0x20], UR6 ;  /* 0x00002006093f75b2 */ /* 0x0000a20008000100 */
[----:B------:R0:W3:Y:S01]  /*0340*/  SYNCS.EXCH.64 URZ, [UR9+0x8], UR4 ;  /* 0x00000804093f75b2 */ /* 0x0000e20008000100 */
[----:B------:R0:W4:Y:S01]  /*0350*/  SYNCS.EXCH.64 URZ, [UR9+0x28], UR6 ;  /* 0x00002806093f75b2 */ /* 0x0001220008000100 */
[----:B------:R0:W0:Y:S01]  /*0360*/  SYNCS.EXCH.64 URZ, [UR9+0x10], UR4 ;  /* 0x00001004093f75b2 */ /* 0x0000220008000100 */
[----:B------:R0:W0:Y:S01]  /*0370*/  SYNCS.EXCH.64 URZ, [UR9+0x30], UR6 ;  /* 0x00003006093f75b2 */ /* 0x0000220008000100 */
[----:B------:R0:W0:Y:S01]  /*0380*/  SYNCS.EXCH.64 URZ, [UR9+0x18], UR4 ;  /* 0x00001804093f75b2 */ /* 0x0000220008000100 */
[----:B------:R0:W0:Y:S01]  /*0390*/  SYNCS.EXCH.64 URZ, [UR9+0x38], UR6 ;  /* 0x00003806093f75b2 */ /* 0x0000220008000100 */
[----:B------:R-:W-:Y:S01]  /*03a0*/  NOP ;  /* 0x0000000000007918 */ /* 0x000fe20000000000 */
.L_x_2:
[----:B------:R-:W-:Y:S01]  /*03b0*/  SHF.R.S32.HI R2, RZ, 0x1f, R4 ;  /* 0x0000001fff027819 */ /* 0x000fe20000011404 */
[----:B------:R-:W5:Y:S01]  /*03c0*/  SHFL.IDX PT, R0, R0, RZ, 0x1f ;  /* 0x00001fff00007589 */ /* 0x000f6200000e0000 */
[----:B0-----:R-:W0:Y:S01]  /*03d0*/  S2UR UR9, SR_CTAID.X ;  /* 0x00000000000979c3 */ /* 0x001e220000002500 */
[----:B------:R-:W-:Y:S02]  /*03e0*/  ELECT P0, URZ, PT ;  /* 0x00000000003f782f */ /* 0x000fe40003800000 */
[----:B------:R-:W-:Y:S01]  /*03f0*/  LEA.HI R2, R2, R4, RZ, 0x7 ;  /* 0x0000000402027211 */ /* 0x000fe200078f38ff */
[----:B------:R-:W-:Y:S01]  /*0400*/  ULDC UR4, c[0x0][0x150] ;  /* 0x0000540000047ab9 */ /* 0x000fe20000000800 */
[----:B------:R-:W-:Y:S01]  /*0410*/  SHF.R.S32.HI R6, RZ, 0x1f, R3 ;  /* 0x0000001fff067819 */ /* 0x000fe20000011403 */
[----:B------:R-:W-:Y:S01]  /*0420*/  NOP ;  /* 0x0000000000007918 */ /* 0x000fe20000000000 */
[----:B------:R-:W-:Y:S01]  /*0430*/  LOP3.LUT R2, R2, 0xffffff80, RZ, 0xc0, !PT ;  /* 0xffffff8002027812 */ /* 0x000fe200078ec0ff */
[----:B------:R-:W-:Y:S01]  /*0440*/  NOP ;  /* 0x0000000000007918 */ /* 0x000fe20000000000 */
[----:B------:R-:W-:Y:S01]  /*0450*/  LEA.HI R6, R6, R3, RZ, 0x2 ;  /* 0x0000000306067211 */ /* 0x000fe200078f10ff */
[----:B------:R-:W1:Y:S02]  /*0460*/  LDC R8, c[0x0][0x144] ;  /* 0x00005100ff087b82 */ /* 0x000e640000000800 */
[----:B------:R-:W-:Y:S01]  /*0470*/  IMAD.IADD R4, R4, 0x1, -R2 ;  /* 0x0000000104047824 */ /* 0x000fe200078e0a02 */
[----:B------:R-:W-:Y:S01]  /*0480*/  LOP3.LUT R6, R6, 0x3ffffffc, RZ, 0xc0, !PT ;  /* 0x3ffffffc06067812 */ /* 0x000fe200078ec0ff */
[----:B------:R-:W2:Y:S03]  /*0490*/  S2R R2, SR_CTAID.Y ;  /* 0x0000000000027919 */ /* 0x000ea60000002600 */
[----:B------:R-:W-:Y:S01]  /*04a0*/  SHF.R.S32.HI R5, RZ, 0x1f, R4 ;  /* 0x0000001fff057819 */ /* 0x000fe20000011404 */
[----:B------:R-:W-:Y:S01]  /*04b0*/  IMAD.IADD R6, R3, 0x1, -R6 ;  /* 0x0000000103067824 */ /* 0x000fe200078e0a06 */
[----:B------:R-:W3:Y:S02]  /*04c0*/  LDC R11, c[0x0][0x148] ;  /* 0x00005200ff0b7b82 */ /* 0x000ee40000000800 */
[----:B------:R-:W-:-:S02]  /*04d0*/  LEA.HI R5, R5, R4, RZ, 0x3 ;  /* 0x0000000405057211 */ /* 0x000fc400078f18ff */
[----:B-----5:R-:W-:Y:S02]  /*04e0*/  ISETP.NE.OR P0, PT, R0, RZ, !P0 ;  /* 0x000000ff0000720c */ /* 0x020fe40004705670 */
[--C-:B------:R-:W-:Y:S02]  /*04f0*/  SHF.R.S32.HI R0, RZ, 0x3, R5.reuse ;  /* 0x00000003ff007819 */ /* 0x100fe40000011405 */
[----:B------:R-:W-:Y:S02]  /*0500*/  SHF.R.S32.HI R5, RZ, 0x1f, R5 ;  /* 0x0000001fff057819 */ /* 0x000fe40000011405 */
[----:B0-----:R-:W-:Y:S02]  /*0510*/  I2FP.F32.U32 R7, UR9 ;  /* 0x0000000900077c45 */ /* 0x001fe40008201000 */
[----:B------:R-:W-:-:S03]  /*0520*/  LEA.HI R5, R5, R0, RZ, 0x2 ;  /* 0x0000000005057211 */ /* 0x000fc600078f10ff */
[----:B------:R-:W-:Y:S01]  /*0530*/  FMUL R7, R7, UR4 ;  /* 0x0000000407077c20 */ /* 0x000fe20008400000 */
[----:B------:R-:W-:Y:S01]  /*0540*/  LOP3.LUT R5, R5, 0xfffffffc, RZ, 0xc0, !PT ;  /* 0xfffffffc05057812 */ /* 0x000fe200078ec0ff */
[----:B------:R-:W-:Y:S01]  /*0550*/  VOTEU.ALL UP0, P0 ;  /* 0x00000000003f7886 */ /* 0x000fe20000000000 */
[----:B------:R-:W-:Y:S01]  /*0560*/  ULDC UR4, c[0x0][0x154] ;  /* 0x0000550000047ab9 */ /* 0x000fe20000000800 */
[----:B------:R-:W-:Y:S02]  /*0570*/  VOTEU.ALL UP1, P0 ;  /* 0x00000000003f7886 */ /* 0x000fe40000020000 */
[----:B------:R-:W0:Y:S01]  /*0580*/  F2I.U32.TRUNC.NTZ R7, R7 ;  /* 0x0000000700077305 */ /* 0x000e22000020f000 */
[----:B------:R-:W-:Y:S01]  /*0590*/  IMAD.IADD R5, R0, 0x1, -R5 ;  /* 0x0000000100057824 */ /* 0x000fe200078e0a05 */
[----:B------:R-:W5:Y:S01]  /*05a0*/  @!UP0 S2UR UR7, SR_CgaCtaId ;  /* 0x00000000000789c3 */ /* 0x000f620000008800 */
[----:B------:R-:W-:Y:S02]  /*05b0*/  @!UP0 UMOV UR6, 0x400 ;  /* 0x0000040000068882 */ /* 0x000fe40000000000 */
[----:B------:R-:W-:Y:S01]  /*05c0*/  IMAD R5, R6, 0x4, R5 ;  /* 0x0000000406057824 */ /* 0x000fe200078e0205 */
[----:B--2---:R-:W-:-:S04]  /*05d0*/  I2FP.F32.U32 R9, R2 ;  /* 0x0000000200097245 */ /* 0x004fc80000201000 */
[----:B------:R-:W-:Y:S01]  /*05e0*/  LEA.HI R0, R5, R5, RZ, 0x1 ;  /* 0x0000000505007211 */ /* 0x000fe200078f08ff */
[----:B------:R-:W-:Y:S01]  /*05f0*/  FMUL R9, R9, UR4 ;  /* 0x0000000409097c20 */ /* 0x000fe20008400000 */
[----:B------:R-:W-:Y:S02]  /*0600*/  UMOV UR4, 0x20 ;  /* 0x0000002000047882 */ /* 0x000fe40000000000 */
[----:B------:R-:W-:Y:S01]  /*0610*/  LOP3.LUT R6, R0, 0xfffffffe, RZ, 0xc0, !PT ;  /* 0xfffffffe00067812 */ /* 0x000fe200078ec0ff */
[----:B0-----:R-:W-:Y:S01]  /*0620*/  IMAD.MOV R13, RZ, RZ, -R7 ;  /* 0x000000ffff0d7224 */ /* 0x001fe200078e0a07 */
[----:B------:R-:W-:-:S04]  /*0630*/  @!UP0 UIADD3 UR4, -UR4, 0x100000, URZ ;  /* 0x0010000004048890 */ /* 0x000fc8000fffe13f */
[----:B------:R-:W-:Y:S02]  /*0640*/  @!UP0 USHF.L.U32 UR5, UR4, 0xb, URZ ;  /* 0x0000000b04058899 */ /* 0x000fe4000800063f */
[----:B------:R-:W-:Y:S01]  /*0650*/  @!UP0 USHF.L.U32 UR4, UR4, 0x1, URZ ;  /* 0x0000000104048899 */ /* 0x000fe2000800063f */
[----:B------:R-:W0:Y:S01]  /*0660*/  F2I.U32.TRUNC.NTZ R9, R9 ;  /* 0x0000000900097305 */ /* 0x000e22000020f000 */
[----:B-1----:R-:W-:Y:S02]  /*0670*/  IMAD R0, R8, R13, UR9 ;  /* 0x0000000908007e24 */ /* 0x002fe4000f8e020d */
[C---:B------:R-:W-:Y:S02]  /*0680*/  IMAD.IADD R7, R5.reuse, 0x1, -R6 ;  /* 0x0000000105077824 */ /* 0x040fe400078e0a06 */
[----:B------:R-:W-:-:S03]  /*0690*/  IMAD.SHL.U32 R6, R5, 0x4, RZ ;  /* 0x0000000405067824 */ /* 0x000fc600078e00ff */
[----:B------:R-:W-:Y:S01]  /*06a0*/  ISETP.NE.AND P2, PT, R7, R0, PT ;  /* 0x000000000700720c */ /* 0x000fe20003f45270 */
[----:B-----5:R-:W-:Y:S01]  /*06b0*/  @!UP0 ULEA UR6, UR7, UR6, 0x18 ;  /* 0x0000000607068291 */ /* 0x020fe2000f8ec03f */
[----:B------:R-:W-:Y:S01]  /*06c0*/  LOP3.LUT R10, R5, 0xc, R6, 0x78, !PT ;  /* 0x0000000c050a7812 */ /* 0x000fe200078e7806 */
[----:B------:R-:W1:Y:S01]  /*06d0*/  LDC R7, c[0x0][0x140] ;  /* 0x00005000ff077b82 */ /* 0x000e620000000800 */
[----:B------:R-:W-:Y:S01]  /*06e0*/  VOTEU.ALL UP0, P0 ;  /* 0x00000000003f7886 */ /* 0x000fe20000000000 */
[----:B------:R-:W-:Y:S01]  /*06f0*/  LOP3.LUT P0, RZ, R4, 0x7, RZ, 0xc0, !PT ;  /* 0x0000000704ff7812 */ /* 0x000fe2000780c0ff */
[----:B0-----:R-:W-:Y:S01]  /*0700*/  IMAD.MOV R12, RZ, RZ, -R9 ;  /* 0x000000ffff0c7224 */ /* 0x001fe200078e0a09 */
[----:B------:R0:W-:Y:S01]  /*0710*/  STL [R1+0x7c], R10 ;  /* 0x00007c0a01007387 */ /* 0x0001e20000100800 */
[----:B------:R-:W-:Y:S01]  /*0720*/  IMAD.MOV.U32 R4, RZ, RZ, 0x1 ;  /* 0x00000001ff047424 */ /* 0x000fe200078e00ff */
[----:B------:R-:W-:Y:S01]  /*0730*/  ISETP.LT.U32.AND P0, PT, R10, 0x2, !P0 ;  /* 0x000000020a00780c */ /* 0x000fe20004701070 */
[----:B---3--:R-:W-:-:S03]  /*0740*/  IMAD R6, R11, R12, R2 ;  /* 0x0000000c0b067224 */ /* 0x008fc600078e0202 */
[----:B------:R-:W-:Y:S01]  /*0750*/  @P2 LEA.HI R5, R10, R10, RZ, 0x1 ;  /* 0x0000000a0a052211 */ /* 0x000fe200078f08ff */
[----:B------:R-:W2:Y:S02]  /*0760*/  FENCE.VIEW.ASYNC.S ;  /* 0x00000000000073c6 */ /* 0x000ea40000000000 */
[----:B--2---:R0:W2:Y:S01]  /*0770*/  @!UP0 SYNCS.EXCH.64 URZ, [UR6+0x50], UR4 ;  /* 0x00005004063f85b2 */ /* 0x0040a20008000100 */
[----:B------:R-:W-:-:S04]  /*0780*/  @P2 SHF.R.S32.HI R5, RZ, 0x1, R5 ;  /* 0x00000001ff052819 */ /* 0x000fc80000011405 */
[----:B------:R-:W-:Y:S02]  /*0790*/  @P2 ISETP.NE.AND P3, PT, R5, R6, PT ;  /* 0x000000060500220c */ /* 0x000fe40003f65270 */
[----:B------:R-:W-:Y:S02]  /*07a0*/  SEL R5, RZ, 0x1, !P0 ;  /* 0x00000001ff057807 */ /* 0x000fe40004000000 */
[----:B------:R-:W-:Y:S02]  /*07b0*/  @P2 SEL R4, RZ, 0x1, P3 ;  /* 0x00000001ff042807 */ /* 0x000fe40001800000 */
[----:B-1----:R-:W-:Y:S02]  /*07c0*/  ISETP.EQ.U32.AND P5, PT, R7, 0x1, PT ;  /* 0x000000010700780c */ /* 0x002fe40003fa2070 */
[----:B------:R-:W-:Y:S01]  /*07d0*/  LOP3.LUT R4, R4, R5, RZ, 0xc0, !PT ;  /* 0x0000000504047212 */ /* 0x000fe200078ec0ff */
[----:B------:R0:W1:Y:S01]  /*07e0*/  @!UP1 SYNCS.EXCH.64 URZ, [UR6+0x58], UR4 ;  /* 0x00005804063f95b2 */ /* 0x0000620008000100 */
[----:B------:R-:W-:-:S03]  /*07f0*/  NOP ;  /* 0x0000000000007918 */ /* 0x000fc60000000000 */
[----:B------:R0:W-:Y:S06]  /*0800*/  STL [R1+0x78], R4 ;  /* 0x0000780401007387 */ /* 0x0001ec0000100800 */
[----:B--2---:R-:W-:Y:S05]  /*0810*/  @!P5 BRA `(.L_x_3) ;  /* 0x000000000008d947 */ /* 0x004fea0003800000 */
[----:B-1--4-:R-:W-:Y:S01]  /*0820*/  UCGABAR_ARV ;  /* 0x00000000000079c7 */ /* 0x012fe20008000000 */
[----:B------:R-:W-:Y:S05]  /*0830*/  BRA `(.L_x_4) ;  /* 0x0000000000047947 */ /* 0x000fea0003800000 */
.L_x_3:
[----:B-1--4-:R-:W-:Y:S01]  /*0840*/  NOP ;  /* 0x0000000000007918 */ /* 0x012fe20000000000 */
.L_x_4:
[----:B------:R-:W1:Y:S01]  /*0850*/  LDC R3, c[0x0][0x65c] ;  /* 0x00019700ff037b82 */ /* 0x000e620000000800 */
[----:B0-----:R-:W-:Y:S02]  /*0860*/  IMAD.U32 R4, RZ, RZ, UR9 ;  /* 0x00000009ff047e24 */ /* 0x001fe4000f8e00ff */
[----:B------:R-:W-:Y:S01]  /*0870*/  IMAD.MOV.U32 R5, RZ, RZ, RZ ;  /* 0x000000ffff057224 */ /* 0x000fe200078e00ff */
[----:B-1----:R-:W-:-:S13]  /*0880*/  ISETP.NE.AND P4, PT, R3, 0x1, PT ;  /* 0x000000010300780c */ /* 0x002fda0003f85270 */
[----:B------:R-:W0:Y:S01]  /*0890*/  @P4 LDC R7, c[0x0][0x10] ;  /* 0x00000400ff074b82 */ /* 0x000e220000000800 */
[----:B------:R-:W-:Y:S02]  /*08a0*/  @P4 IMAD.MOV.U32 R3, RZ, RZ, RZ ;  /* 0x000000ffff034224 */ /* 0x000fe400078e00ff */
[----:B------:R-:W-:-:S05]  /*08b0*/  @P4 IMAD.MOV.U32 R13, RZ, RZ, RZ ;  /* 0x000000ffff0d4224 */ /* 0x000fca00078e00ff */
[----:B------:R-:W1:Y:S01]  /*08c0*/  @!P4 LDC R9, c[0x0][0xc] ;  /* 0x00000300ff09cb82 */ /* 0x000e620000000800 */
[----:B0-----:R-:W-:-:S04]  /*08d0*/  @P4 IMAD.WIDE.U32 R6, R7, UR9, R2 ;  /* 0x0000000907064c25 */ /* 0x001fc8000f8e0002 */
[----:B------:R-:W-:Y:S02]  /*08e0*/  @P4 IMAD.MOV.U32 R19, RZ, RZ, R6 ;  /* 0x000000ffff134224 */ /* 0x000fe400078e0006 */
[----:B------:R-:W-:Y:S02]  /*08f0*/  @P4 IMAD.IADD R23, R7, 0x1, R13 ;  /* 0x0000000107174824 */ /* 0x000fe400078e020d */
[----:B-1----:R-:W-:-:S04]  /*0900*/  @!P4 IMAD.WIDE.U32 R4, R2, R9, R4 ;  /* 0x000000090204c225 */ /* 0x002fc800078e0004 */
[----:B------:R-:W-:Y:S02]  /*0910*/  @!P4 IMAD.MOV.U32 R19, RZ, RZ, R4 ;  /* 0x000000ffff13c224 */ /* 0x000fe400078e0004 */
[----:B------:R-:W-:-:S03]  /*0920*/  @!P4 IMAD.MOV.U32 R23, RZ, RZ, R5 ;  /* 0x000000ffff17c224 */ /* 0x000fc600078e0005 */
[----:B------:R0:W-:Y:S04]  /*0930*/  STL [R1+0x84], R19 ;  /* 0x0000841301007387 */ /* 0x0001e80000100800 */
[----:B------:R0:W-:Y:S01]  /*0940*/  STL [R1+0x80], R23 ;  /* 0x0000801701007387 */ /* 0x0001e20000100800 */
[----:B------:R-:W-:Y:S05]  /*0950*/  @!P5 BRA `(.L_x_5) ;  /* 0x00000000000cd947 */ /* 0x000fea0003800000 */
[----:B------:R-:W-:Y:S01]  /*0960*/  UCGABAR_WAIT ;  /* 0x0000000000007dc7 */ /* 0x000fe20008000000 */
[----:B------:R-:W-:Y:S01]  /*0970*/  CCTL.IVALL ;  /* 0x00000000ff00798f */ /* 0x000fe20002000000 */
[----:B------:R-:W-:Y:S05]  /*0980*/  BRA `(.L_x_6) ;  /* 0x0000000000047947 */ /* 0x000fea0003800000 */
.L_x_5:
[----:B------:R-:W-:Y:S06]  /*0990*/  BAR.SYNC.DEFER_BLOCKING 0x0 ;  /* 0x0000000000007b1d */ /* 0x000fec0000010000 */
.L_x_6:
[----:B------:R-:W-:Y:S05]  /*09a0*/  @!P1 BRA `(.L_x_7) ;  /* 0x000000e000f49947 */ /* 0x000fea0003800000 */
[----:B------:R-:W-:-:S06]  /*09b0*/  UISETP.GT.U32.AND UP0, UPT, UR10, 0x1, UPT ;  /* 0x000000010a00788c */ /* 0x000fcc000bf04070 */
[----:B------:R-:W-:-:S13]  /*09c0*/  PLOP3.LUT P0, PT, PT, PT, UP0, 0x80, 0x0 ;  /* 0x000000000000781c */ /* 0x000fda0003f0f008 */
[----:B------:R-:W-:Y:S05]  /*09d0*/  @P0 EXIT ;  /* 0x000000000000094d */ /* 0x000fea0003800000 */
[----:B------:R-:W-:Y:S01]  /*09e0*/  IMAD.MOV.U32 R6, RZ, RZ, -0x1 ;  /* 0xffffffffff067424 */ /* 0x000fe200078e00ff */
[----:B------:R-:W-:Y:S01]  /*09f0*/  ULDC.64 UR4, c[0x0][0x650] ;  /* 0x0001940000047ab9 */ /* 0x000fe20000000a00 */
[----:B------:R-:W-:Y:S01]  /*0a00*/  IMAD.MOV.U32 R5, RZ, RZ, -0x1 ;  /* 0xffffffffff057424 */ /* 0x000fe200078e00ff */
[----:B------:R-:W-:Y:S01]  /*0a10*/  ISETP.GE.U32.AND P0, PT, R19, UR4, PT ;  /* 0x0000000413007c0c */ /* 0x000fe2000bf06070 */
[----:B------:R-:W-:Y:S01]  /*0a20*/  UMOV UR22, 0xffffffff ;  /* 0xffffffff00167882 */ /* 0x000fe20000000000 */
[----:B------:R1:W-:Y:S01]  /*0a30*/  STL [R1+0x8c], R6 ;  /* 0x00008c0601007387 */ /* 0x0003e20000100800 */
[----:B------:R-:W-:Y:S02]  /*0a40*/  PRMT R4, RZ, 0x7610, R4 ;  /* 0x00007610ff047816 */ /* 0x000fe40000000004 */
[----:B------:R-:W-:Y:S01]  /*0a50*/  ISETP.GE.U32.AND.EX P0, PT, R23, UR5, PT, P0 ;  /* 0x0000000517007c0c */ /* 0x000fe2000bf06100 */
[----:B------:R1:W-:-:S12]  /*0a60*/  STL [R1+0x88], R5 ;  /* 0x0000880501007387 */ /* 0x0003d80000100800 */
[----:B-1----:R-:W-:Y:S05]  /*0a70*/  @P0 BRA `(.L_x_8) ;  /* 0x0000000400380947 */ /* 0x002fea0003800000 */
[----:B------:R-:W1:Y:S01]  /*0a80*/  LDC.64 R14, c[0x0][0x628] ;  /* 0x00018a00ff0e7b82 */ /* 0x000e620000000a00 */
[----:B------:R-:W-:Y:S02]  /*0a90*/  IMAD.MOV.U32 R4, RZ, RZ, R19 ;  /* 0x000000ffff047224 */ /* 0x000fe400078e0013 */
[----:B------:R-:W-:-:S05]  /*0aa0*/  IMAD.MOV.U32 R5, RZ, RZ, R23 ;  /* 0x000000ffff057224 */ /* 0x000fca00078e0017 */
[----:B------:R-:W2:Y:S08]  /*0ab0*/  LDC R10, c[0x0][0x630] ;  /* 0x00018c00ff0a7b82 */ /* 0x000eb00000000800 */
[----:B------:R-:W3:Y:S01]  /*0ac0*/  LDC.64 R16, c[0x0][0x620] ;  /* 0x00018800ff107b82 */ /* 0x000ee20000000a00 */
[----:B-1----:R-:W-:-:S04]  /*0ad0*/  ISETP.NE.U32.AND P0, PT, R14, RZ, PT ;  /* 0x000000ff0e00720c */ /* 0x002fc80003f05070 */
[----:B------:R-:W-:-:S13]  /*0ae0*/  ISETP.NE.AND.EX P0, PT, R15, RZ, PT, P0 ;  /* 0x000000ff0f00720c */ /* 0x000fda0003f05300 */
[----:B--23--:R-:W-:Y:S05]  /*0af0*/  @!P0 BRA `(.L_x_9) ;  /* 0x0000000000288947 */ /* 0x00cfea0003800000 */
[----:B------:R-:W1:Y:S02]  /*0b00*/  LDC R9, c[0x0][0x634] ;  /* 0x00018d00ff097b82 */ /* 0x000e640000000800 */
[----:B-1----:R-:W-:-:S05]  /*0b10*/  IADD3 R9, P0, R19, R9, RZ ;  /* 0x0000000913097210 */ /* 0x002fca0007f1e0ff */
[----:B------:R-:W-:-:S04]  /*0b20*/  IMAD.X R13, RZ, RZ, R23, P0 ;  /* 0x000000ffff0d7224 */ /* 0x000fc800000e0617 */
[----:B------:R-:W-:-:S04]  /*0b30*/  IMAD.WIDE.U32 R4, R13, R14, RZ ;  /* 0x0000000e0d047225 */ /* 0x000fc800078e00ff */
[----:B------:R-:W-:-:S04]  /*0b40*/  IMAD.WIDE.U32 R6, P0, R9, R15, R4 ;  /* 0x0000000f09067225 */ /* 0x000fc80007800004 */
[----:B------:R-:W-:-:S04]  /*0b50*/  IMAD.WIDE.U32 R4, R9, R14, RZ ;  /* 0x0000000e09047225 */ /* 0x000fc800078e00ff */
[----:B------:R-:W-:Y:S01]  /*0b60*/  IMAD.X R9, RZ, RZ, RZ, P0 ;  /* 0x000000ffff097224 */ /* 0x000fe200000e06ff */
[----:B------:R-:W-:Y:S01]  /*0b70*/  IADD3 RZ, P0, R5, R6, RZ ;  /* 0x0000000605ff7210 */ /* 0x000fe20007f1e0ff */
[----:B------:R-:W-:-:S04]  /*0b80*/  IMAD.MOV.U32 R8, RZ, RZ, R7 ;  /* 0x000000ffff087224 */ /* 0x000fc800078e0007 */
[----:B------:R-:W-:-:S08]  /*0b90*/  IMAD.WIDE.U32.X R4, R13, R15, R8, P0 ;  /* 0x0000000f0d047225 */ /* 0x000fd000000e0408 */
.L_x_9:
[----:B------:R-:W1:Y:S01]  /*0ba0*/  LDC.64 R20, c[0x0][0x640] ;  /* 0x00019000ff147b82 */ /* 0x000e620000000a00 */
[-C--:B------:R-:W-:Y:S01]  /*0bb0*/  SHF.R.U64 R22, R4, R10.reuse, R5 ;  /* 0x0000000a04167219 */ /* 0x080fe20000001205 */
[----:B------:R-:W-:Y:S01]  /*0bc0*/  IMAD.MOV.U32 R4, RZ, RZ, R19 ;  /* 0x000000ffff047224 */ /* 0x000fe200078e0013 */
[----:B------:R-:W-:Y:S01]  /*0bd0*/  SHF.R.U32.HI R3, RZ, R10, R5 ;  /* 0x0000000aff037219 */ /* 0x000fe20000011605 */
[----:B------:R-:W-:Y:S01]  /*0be0*/  IMAD.MOV.U32 R5, RZ, RZ, R23 ;  /* 0x000000ffff057224 */ /* 0x000fe200078e0017 */
[----:B------:R-:W-:Y:S01]  /*0bf0*/  IADD3 R7, P0, RZ, -R22, RZ ;  /* 0x80000016ff077210 */ /* 0x000fe20007f1e0ff */
[----:B0-----:R-:W-:Y:S02]  /*0c00*/  IMAD R23, R11, R12, R2 ;  /* 0x0000000c0b177224 */ /* 0x001fe400078e0202 */
[----:B------:R-:W0:Y:S01]  /*0c10*/  LDC R8, c[0x0][0x618] ;  /* 0x00018600ff087b82 */ /* 0x000e220000000800 */
[----:B------:R-:W-:Y:S02]  /*0c20*/  IMAD.MOV.U32 R11, RZ, RZ, 0x1 ;  /* 0x00000001ff0b7424 */ /* 0x000fe400078e00ff */
[----:B------:R-:W-:-:S02]  /*0c30*/  IMAD.X R3, RZ, RZ, ~R3, P0 ;  /* 0x000000ffff037224 */ /* 0x000fc400000e0e03 */
[----:B------:R-:W-:-:S03]  /*0c40*/  IMAD.WIDE.U32 R4, R7, R16, R4 ;  /* 0x0000001007047225 */ /* 0x000fc600078e0004 */
[----:B------:R-:W2:Y:S01]  /*0c50*/  LDC R14, c[0x0][0x608] ;  /* 0x00018200ff0e7b82 */ /* 0x000ea20000000800 */
[----:B------:R-:W-:-:S04]  /*0c60*/  IMAD R6, R3, R16, RZ ;  /* 0x0000001003067224 */ /* 0x000fc800078e02ff */
[----:B------:R-:W-:-:S03]  /*0c70*/  IMAD R3, R7, R17, R6 ;  /* 0x0000001107037224 */ /* 0x000fc600078e0206 */
[----:B------:R-:W3:Y:S01]  /*0c80*/  LDC R18, c[0x0][0x658] ;  /* 0x00019600ff127b82 */ /* 0x000ee20000000800 */
[----:B------:R-:W-:Y:S01]  /*0c90*/  IMAD.IADD R3, R5, 0x1, R3 ;  /* 0x0000000105037824 */ /* 0x000fe200078e0203 */
[----:B-1----:R-:W-:Y:S01]  /*0ca0*/  ISETP.NE.U32.AND P0, PT, R20, RZ, PT ;  /* 0x000000ff1400720c */ /* 0x002fe20003f05070 */
[----:B------:R-:W-:-:S03]  /*0cb0*/  IMAD.MOV.U32 R5, RZ, RZ, -0x1 ;  /* 0xffffffffff057424 */ /* 0x000fc600078e00ff */
[----:B------:R-:W-:Y:S02]  /*0cc0*/  ISETP.NE.AND.EX P0, PT, R21, RZ, PT, P0 ;  /* 0x000000ff1500720c */ /* 0x000fe40003f05300 */
[----:B------:R-:W1:Y:S01]  /*0cd0*/  LDC R13, c[0x0][0x600] ;  /* 0x00018000ff0d7b82 */ /* 0x000e620000000800 */
[-CC-:B0-----:R-:W-:Y:S02]  /*0ce0*/  SHF.R.U64 R10, R4, R8.reuse, R3.reuse ;  /* 0x00000008040a7219 */ /* 0x181fe40000001203 */
[----:B------:R-:W-:-:S05]  /*0cf0*/  SHF.R.U32.HI R3, RZ, R8, R3 ;  /* 0x00000008ff037219 */ /* 0x000fca0000011603 */
[----:B------:R-:W0:Y:S01]  /*0d00*/  LDC R15, c[0x0][0x648] ;  /* 0x00019200ff0f7b82 */ /* 0x000e220000000800 */
[-CC-:B--2---:R-:W-:Y:S02]  /*0d10*/  SHF.R.U64 R19, R10, R14.reuse, R3.reuse ;  /* 0x0000000e0a137219 */ /* 0x184fe40000001203 */
[----:B------:R-:W-:-:S05]  /*0d20*/  SHF.R.U32.HI R3, RZ, R14, R3 ;  /* 0x0000000eff037219 */ /* 0x000fca0000011603 */
[----:B------:R-:W2:Y:S01]  /*0d30*/  LDC R17, c[0x0][0x638] ;  /* 0x00018e00ff117b82 */ /* 0x000ea20000000800 */
[-C--:B---3--:R-:W-:Y:S02]  /*0d40*/  SHF.L.U32 R2, R5, R18.reuse, RZ ;  /* 0x0000001205027219 */ /* 0x088fe400000006ff */
[--C-:B------:R-:W-:Y:S02]  /*0d50*/  SHF.R.U64 R12, R19, R18, R3.reuse ;  /* 0x00000012130c7219 */ /* 0x100fe40000001203 */
[----:B------:R-:W-:Y:S02]  /*0d60*/  LOP3.LUT R8, RZ, R2, RZ, 0x33, !PT ;  /* 0x00000002ff087212 */ /* 0x000fe400078e33ff */
[----:B------:R-:W-:Y:S01]  /*0d70*/  SHF.R.U32.HI R3, RZ, R18, R3 ;  /* 0x00000012ff037219 */ /* 0x000fe20000011603 */
[----:B------:R-:W3:Y:S01]  /*0d80*/  LDC R16, c[0x0][0x610] ;  /* 0x00018400ff107b82 */ /* 0x000ee20000000800 */
[----:B------:R-:W-:Y:S01]  /*0d90*/  IMAD.MOV.U32 R2, RZ, RZ, R12 ;  /* 0x000000ffff027224 */ /* 0x000fe200078e000c */
[----:B------:R-:W-:Y:S06]  /*0da0*/  @!P0 BRA `(.L_x_10) ;  /* 0x0000000000288947 */ /* 0x000fec0003800000 */
[----:B------:R-:W4:Y:S02]  /*0db0*/  LDC R7, c[0x0][0x64c] ;  /* 0x00019300ff077b82 */ /* 0x000f240000000800 */
[----:B----4-:R-:W-:-:S05]  /*0dc0*/  IADD3 R7, P0, R12, R7, RZ ;  /* 0x000000070c077210 */ /* 0x010fca0007f1e0ff */
        /* <DEDUP_REMOVED lines=8> */
.L_x_10:
[----:B0-----:R-:W-:Y:S01]  /*0e50*/  SHF.R.U64 R4, R2, R15, R3 ;  /* 0x0000000f02047219 */ /* 0x001fe20000001203 */
[----:B-1----:R-:W-:Y:S01]  /*0e60*/  VIADD R5, R13, 0xffffffff ;  /* 0xffffffff0d057836 */ /* 0x002fe20000000000 */
[----:B------:R-:W-:Y:S02]  /*0e70*/  SHF.L.U32 R2, R11, R18, RZ ;  /* 0x000000120b027219 */ /* 0x000fe400000006ff */
[----:B------:R-:W-:Y:S01]  /*0e80*/  LOP3.LUT R3, R19, R8, RZ, 0xc0, !PT ;  /* 0x0000000813037212 */ /* 0x000fe200078ec0ff */
[----:B------:R-:W-:Y:S01]  /*0e90*/  IMAD.MOV R6, RZ, RZ, -R4 ;  /* 0x000000ffff067224 */ /* 0x000fe200078e0a04 */
[----:B------:R-:W-:Y:S02]  /*0ea0*/  SEL R0, R0, R23, !P4 ;  /* 0x0000001700007207 */ /* 0x000fe40006000000 */
[----:B------:R-:W-:Y:S01]  /*0eb0*/  LOP3.LUT R5, R10, R5, RZ, 0xc0, !PT ;  /* 0x000000050a057212 */ /* 0x000fe200078ec0ff */
[----:B------:R-:W-:Y:S01]  /*0ec0*/  IMAD R3, R2, R4, R3 ;  /* 0x0000000402037224 */ /* 0x000fe200078e0203 */
[----:B------:R-:W-:Y:S01]  /*0ed0*/  R2UR UR22, R22 ;  /* 0x00000000161672ca */ /* 0x000fe200000e0000 */
[----:B--2---:R-:W-:-:S02]  /*0ee0*/  IMAD R2, R6, R17, R12 ;  /* 0x0000001106027224 */ /* 0x004fc400078e020c */
[----:B---3--:R-:W-:Y:S02]  /*0ef0*/  IMAD R0, R3, R16, R0 ;  /* 0x0000001003007224 */ /* 0x008fe400078e0200 */
[----:B------:R-:W-:Y:S02]  /*0f00*/  IMAD R3, R2, R13, R5 ;  /* 0x0000000d02037224 */ /* 0x000fe400078e0205 */
[----:B------:R-:W-:-:S03]  /*0f10*/  IMAD.MOV.U32 R4, RZ, RZ, 0x1 ;  /* 0x00000001ff047424 */ /* 0x000fc600078e00ff */
[----:B------:R-:W-:Y:S02]  /*0f20*/  SEL R2, R3, R0, !P4 ;  /* 0x0000000003027207 */ /* 0x000fe40006000000 */
[----:B------:R-:W-:-:S03]  /*0f30*/  SEL R0, R0, R3, !P4 ;  /* 0x0000000300007207 */ /* 0x000fc60006000000 */
[----:B------:R1:W-:Y:S04]  /*0f40*/  STL [R1+0x88], R2 ;  /* 0x0000880201007387 */ /* 0x0003e80000100800 */
[----:B------:R1:W-:Y:S02]  /*0f50*/  STL [R1+0x8c], R0 ;  /* 0x00008c0001007387 */ /* 0x0003e40000100800 */
.L_x_8:
[----:B------:R-:W-:-:S08]  /*0f60*/  NOP ;  /* 0x0000000000007918 */ /* 0x000fd00000000000 */
[----:B------:R-:W2:Y:S02]  /*0f70*/  USETMAXREG.TRY_ALLOC.CTAPOOL UP0, 0xe8 ;  /* 0x000000e8000079c8 */ /* 0x000ea40008000600 */
[----:B--2---:R-:W-:-:S13]  /*0f80*/  PLOP3.LUT P0, PT, PT, PT, UP0, 0x80, 0x0 ;  /* 0x000000000000781c */ /* 0x004fda0003f0f008 */
[----:B------:R-:W-:Y:S05]  /*0f90*/  @!P0 BRA `(.L_x_8) ;  /* 0xfffffffc00f08947 */ /* 0x000fea000383ffff */
[----:B------:R-:W-:Y:S01]  /*0fa0*/  ULDC.64 UR4, c[0x0][0x598] ;  /* 0x0001660000047ab9 */ /* 0x000fe20000000a00 */
[----:B------:R-:W-:Y:S01]  /*0fb0*/  ULDC.64 UR16, c[0x0][0x208] ;  /* 0x0000820000107ab9 */ /* 0x000fe20000000a00 */
[----:B------:R-:W-:-:S04]  /*0fc0*/  ISETP.NE.U32.AND P0, PT, RZ, UR4, PT ;  /* 0x00000004ff007c0c */ /* 0x000fc8000bf05070 */
[----:B------:R-:W-:-:S13]  /*0fd0*/  ISETP.NE.AND.EX P0, PT, RZ, UR5, PT, P0 ;  /* 0x00000005ff007c0c */ /* 0x000fda000bf05300 */
[----:B------:R-:W-:Y:S05]  /*0fe0*/  @!P0 BRA `(.L_x_11) ;  /* 0x0000000000208947 */ /* 0x000fea0003800000 */
[----:B-1----:R-:W1:Y:S02]  /*0ff0*/  LDC.64 R2, c[0x0][0x598] ;  /* 0x00016600ff027b82 */ /* 0x002e640000000a00 */
[----:B-1----:R-:W2:Y:S02]  /*1000*/  LDG.E.64 R2, desc[UR16][R2.64] ;  /* 0x0000001002027981 */ /* 0x002ea4000c1e1b00 */
[----:B--2---:R-:W-:-:S04]  /*1010*/  ISETP.NE.U32.AND P0, PT, R2, RZ, PT ;  /* 0x000000ff0200720c */ /* 0x004fc80003f05070 */
[----:B------:R-:W-:-:S13]  /*1020*/  ISETP.NE.AND.EX P0, PT, R3, RZ, PT, P0 ;  /* 0x000000ff0300720c */ /* 0x000fda0003f05300 */
[----:B------:R-:W-:Y:S05]  /*1030*/  @!P0 BRA `(.L_x_11) ;  /* 0x00000000000c8947 */ /* 0x000fea0003800000 */
[----:B------:R-:W2:Y:S02]  /*1040*/  LD.E R2, desc[UR16][R2.64] ;  /* 0x0000001002027980 */ /* 0x000ea4000c101900 */
[----:B--2---:R-:W-:Y:S01]  /*1050*/  R2UR UR20, R2 ;  /* 0x00000000021472ca */ /* 0x004fe200000e0000 */
[----:B------:R-:W-:-:S14]  /*1060*/  BRA `(.L_x_12) ;  /* 0x0000000000247947 */ /* 0x000fdc0003800000 */
.L_x_11:
[----:B------:R-:W-:Y:S02]  /*1070*/  ULDC.64 UR4, c[0x0][0x588] ;  /* 0x0001620000047ab9 */ /* 0x000fe40000000a00 */
[----:B------:R-:W-:-:S04]  /*1080*/  ISETP.NE.U32.AND P0, PT, RZ, UR4, PT ;  /* 0x00000004ff007c0c */ /* 0x000fc8000bf05070 */
[----:B------:R-:W-:-:S13]  /*1090*/  ISETP.NE.AND.EX P0, PT, RZ, UR5, PT, P0 ;  /* 0x00000005ff007c0c */ /* 0x000fda000bf05300 */
[----:B------:R-:W-:Y:S05]  /*10a0*/  @!P0 BRA `(.L_x_13) ;  /* 0x0000000000108947 */ /* 0x000fea0003800000 */
[----:B-1----:R-:W1:Y:S02]  /*10b0*/  LDC.64 R2, c[0x0][0x588] ;  /* 0x00016200ff027b82 */ /* 0x002e640000000a00 */
[----:B-1----:R-:W2:Y:S02]  /*10c0*/  LDG.E R2, desc[UR16][R2.64] ;  /* 0x0000001002027981 */ /* 0x002ea4000c1e1900 */
[----:B--2---:R-:W-:Y:S01]  /*10d0*/  R2UR UR20, R2 ;  /* 0x00000000021472ca */ /* 0x004fe200000e0000 */
[----:B------:R-:W-:-:S14]  /*10e0*/  BRA `(.L_x_12) ;  /* 0x0000000000047947 */ /* 0x000fdc0003800000 */
.L_x_13:
[----:B------:R-:W-:-:S05]  /*10f0*/  ULDC UR20, c[0x0][0x580] ;  /* 0x0001600000147ab9 */ /* 0x000fca0000000800 */
.L_x_12:
[----:B------:R-:W-:Y:S02]  /*1100*/  ULDC.64 UR4, c[0x0][0x5a0] ;  /* 0x0001680000047ab9 */ /* 0x000fe40000000a00 */
        /* <DEDUP_REMOVED lines=11> */
.L_x_14:
        /* <DEDUP_REMOVED lines=8> */
.L_x_16:
[----:B------:R-:W-:-:S05]  /*1240*/  ULDC UR21, c[0x0][0x584] ;  /* 0x0001610000157ab9 */ /* 0x000fca0000000800 */
.L_x_15:
[----:B------:R-:W-:-:S13]  /*1250*/  LOP3.LUT P0, RZ, R4, 0xff, RZ, 0xc0, !PT ;  /* 0x000000ff04ff7812 */ /* 0x000fda000780c0ff */
[----:B------:R-:W-:Y:S05]  /*1260*/  @!P0 EXIT ;  /* 0x000000000000894d */ /* 0x000fea0003800000 */
[----:B------:R-:W-:Y:S01]  /*1270*/  ULDC UR4, c[0x0][0x28c] ;  /* 0x0000a30000047ab9 */ /* 0x000fe20000000800 */
[----:B------:R-:W-:Y:S02]  /*1280*/  ULOP3.LUT UR23, UR13, 0x1, URZ, 0xfc, !UPT ;  /* 0x000000010d177892 */ /* 0x000fe4000f8efc3f */
[----:B------:R-:W-:-:S04]  /*1290*/  UIADD3 UR4, UR4, 0x1f, URZ ;  /* 0x0000001f04047890 */ /* 0x000fc8000fffe03f */
[----:B------:R-:W-:-:S04]  /*12a0*/  USHF.R.S32.HI UR5, URZ, 0x1f, UR4 ;  /* 0x0000001f3f057899 */ /* 0x000fc80008011404 */
[----:B------:R-:W-:-:S03]  /*12b0*/  ULEA.HI UR5, UR5, UR4, URZ, 0x5 ;  /* 0x0000000405057291 */ /* 0x000fc6000f8f283f */
[----:B------:R-:W-:Y:S01]  /*12c0*/  UMOV UR4, URZ ;  /* 0x0000003f00047c82 */ /* 0x000fe20008000000 */
[----:B------:R-:W-:-:S03]  /*12d0*/  USHF.R.S32.HI UR12, URZ, 0x5, UR5 ;  /* 0x000000053f0c7899 */ /* 0x000fc60008011405 */
[----:B------:R-:W-:-:S09]  /*12e0*/  UMOV UR5, URZ ;  /* 0x0000003f00057c82 */ /* 0x000fd20008000000 */
.L_x_297:
[----:B-1----:R-:W1:Y:S01]  /*12f0*/  S2R R0, SR_TID.X ;  /* 0x0000000000007919 */ /* 0x002e620000002100 */
[----:B--2---:R-:W2:Y:S01]  /*1300*/  S2UR UR11, SR_CgaCtaId ;  /* 0x00000000000b79c3 */ /* 0x004ea20000008800 */
[----:B------:R-:W-:Y:S01]  /*1310*/  UMOV UR14, 0x400 ;  /* 0x00000400000e7882 */ /* 0x000fe20000000000 */
[----:B------:R-:W-:Y:S01]  /*1320*/  UMOV UR6, URZ ;  /* 0x0000003f00067c82 */ /* 0x000fe20008000000 */
[----:B------:R-:W-:Y:S01]  /*1330*/  STL [R1+0x74], RZ ;  /* 0x000074ff01007387 */ /* 0x000fe20000100800 */
[----:B------:R-:W-:Y:S01]  /*1340*/  UMOV UR7, URZ ;  /* 0x0000003f00077c82 */ /* 0x000fe20008000000 */
[----:B------:R-:W-:Y:S01]  /*1350*/  UMOV UR8, URZ ;  /* 0x0000003f00087c82 */ /* 0x000fe20008000000 */
[----:B------:R-:W-:Y:S01]  /*1360*/  UMOV UR18, UR5 ;  /* 0x0000000500127c82 */ /* 0x000fe20008000000 */
[----:B------:R-:W-:Y:S01]  /*1370*/  STL [R1+0x70], RZ ;  /* 0x000070ff01007387 */ /* 0x000fe20000100800 */
[----:B---3--:R-:W3:Y:S01]  /*1380*/  LDC R2, c[0x0][0x28c] ;  /* 0x0000a300ff027b82 */ /* 0x008ee20000000800 */
[----:B------:R-:W-:-:S02]  /*1390*/  CS2R R4, SRZ ;  /* 0x0000000000047805 */ /* 0x000fc4000001ff00 */
[----:B------:R-:W-:Y:S01]  /*13a0*/  CS2R R6, SRZ ;  /* 0x0000000000067805 */ /* 0x000fe2000001ff00 */
[----:B------:R-:W-:Y:S01]  /*13b0*/  STL [R1+0x6c], RZ ;  /* 0x00006cff01007387 */ /* 0x000fe20000100800 */
[----:B------:R-:W-:Y:S02]  /*13c0*/  CS2R R8, SRZ ;  /* 0x0000000000087805 */ /* 0x000fe4000001ff00 */
[----:B------:R-:W-:Y:S02]  /*13d0*/  CS2R R10, SRZ ;  /* 0x00000000000a7805 */ /* 0x000fe4000001ff00 */
[----:B------:R-:W-:Y:S01]  /*13e0*/  CS2R R12, SRZ ;  /* 0x00000000000c7805 */ /* 0x000fe2000001ff00 */
[----:B------:R-:W-:Y:S01]  /*13f0*/  STL [R1+0x68], RZ ;  /* 0x000068ff01007387 */ /* 0x000fe20000100800 */
[----:B------:R-:W-:Y:S02]  /*1400*/  CS2R R14, SRZ ;  /* 0x00000000000e7805 */ /* 0x000fe4000001ff00 */
[----:B------:R-:W-:-:S02]  /*1410*/  CS2R R16, SRZ ;  /* 0x0000000000107805 */ /* 0x000fc4000001ff00 */
[----:B0-----:R-:W-:Y:S01]  /*1420*/  CS2R R18, SRZ ;  /* 0x0000000000127805 */ /* 0x001fe2000001ff00 */
[----:B------:R-:W-:Y:S01]  /*1430*/  STL [R1+0x64], RZ ;  /* 0x000064ff01007387 */ /* 0x000fe20000100800 */
[----:B------:R-:W-:Y:S02]  /*1440*/  CS2R R20, SRZ ;  /* 0x0000000000147805 */ /* 0x000fe4000001ff00 */
[----:B------:R-:W-:Y:S02]  /*1450*/  CS2R R22, SRZ ;  /* 0x0000000000167805 */ /* 0x000fe4000001ff00 */
[----:B------:R-:W-:Y:S01]  /*1460*/  CS2R R152, SRZ ;  /* 0x0000000000987805 */ /* 0x000fe2000001ff00 */
[----:B------:R-:W-:Y:S01]  /*1470*/  STL [R1+0x60], RZ ;  /* 0x000060ff01007387 */ /* 0x000fe20000100800 */
[----:B--2---:R-:W-:Y:S01]  /*1480*/  ULEA UR14, UR11, UR14, 0x18 ;  /* 0x0000000e0b0e7291 */ /* 0x004fe2000f8ec03f */
[----:B------:R-:W-:Y:S02]  /*1490*/  CS2R R154, SRZ ;  /* 0x00000000009a7805 */ /* 0x000fe4000001ff00 */
[----:B------:R-:W-:Y:S01]  /*14a0*/  CS2R R156, SRZ ;  /* 0x00000000009c7805 */ /* 0x000fe2000001ff00 */
[----:B------:R-:W-:Y:S01]  /*14b0*/  STL [R1+0x5c], RZ ;  /* 0x00005cff01007387 */ /* 0x000fe20000100800 */
[----:B------:R-:W-:-:S02]  /*14c0*/  CS2R R158, SRZ ;  /* 0x00000000009e7805 */ /* 0x000fc4000001ff00 */
[----:B------:R-:W-:Y:S02]  /*14d0*/  CS2R R160, SRZ ;  /* 0x0000000000a07805 */ /* 0x000fe4000001ff00 */
[----:B------:R-:W-:Y:S02]  /*14e0*/  CS2R R162, SRZ ;  /* 0x0000000000a27805 */ /* 0x000fe4000001ff00 */
[----:B-1----:R-:W-:Y:S01]  /*14f0*/  LOP3.LUT R0, R0, 0x80, RZ, 0xc0, !PT ;  /* 0x0000008000007812 */ /* 0x002fe200078ec0ff */
[----:B------:R-:W-:Y:S01]  /*1500*/  STL [R1+0x58], RZ ;  /* 0x000058ff01007387 */ /* 0x000fe20000100800 */
[----:B---3--:R-:W-:Y:S02]  /*1510*/  ISETP.GE.AND P0, PT, R2, 0x1, PT ;  /* 0x000000010200780c */ /* 0x008fe40003f06270 */
[----:B------:R-:W-:Y:S02]  /*1520*/  CS2R R2, SRZ ;  /* 0x0000000000027805 */ /* 0x000fe4000001ff00 */
[----:B------:R-:W-:Y:S01]  /*1530*/  SHF.R.U32.HI R0, RZ, 0x7, R0 ;  /* 0x00000007ff007819 */ /* 0x000fe20000011600 */
[----:B------:R-:W-:Y:S01]  /*1540*/  STL [R1+0x54], RZ ;  /* 0x000054ff01007387 */ /* 0x000fe20000100800 */
[----:B------:R-:W-:-:S02]  /*1550*/  CS2R R164, SRZ ;  /* 0x0000000000a47805 */ /* 0x000fc4000001ff00 */
[----:B------:R-:W-:Y:S02]  /*1560*/  CS2R R166, SRZ ;  /* 0x0000000000a67805 */ /* 0x000fe4000001ff00 */
[----:B------:R-:W-:Y:S01]  /*1570*/  CS2R R168, SRZ ;  /* 0x0000000000a87805 */ /* 0x000fe2000001ff00 */
[----:B------:R-:W-:Y:S01]  /*1580*/  STL [R1+0x50], RZ ;  /* 0x000050ff01007387 */ /* 0x000fe20000100800 */
[----:B------:R-:W-:Y:S02]  /*1590*/  CS2R R170, SRZ ;  /* 0x0000000000aa7805 */ /* 0x000fe4000001ff00 */
[----:B------:R-:W-:Y:S02]  /*15a0*/  CS2R R172, SRZ ;  /* 0x0000000000ac7805 */ /* 0x000fe4000001ff00 */
[----:B------:R-:W-:Y:S01]  /*15b0*/  CS2R R174, SRZ ;  /* 0x0000000000ae7805 */ /* 0x000fe2000001ff00 */
[----:B------:R-:W0:Y:S01]  /*15c0*/  SHFL.IDX PT, R0, R0, RZ, 0x1f ;  /* 0x00001fff00007589 */ /* 0x000e2200000e0000 */
[----:B------:R-:W-:-:S02]  /*15d0*/  CS2R R176, SRZ ;  /* 0x0000000000b07805 */ /* 0x000fc4000001ff00 */
[----:B------:R-:W-:Y:S02]  /*15e0*/  CS2R R178, SRZ ;  /* 0x0000000000b27805 */ /* 0x000fe4000001ff00 */
[----:B------:R-:W-:Y:S01]  /*15f0*/  CS2R R180, SRZ ;  /* 0x0000000000b47805 */ /* 0x000fe2000001ff00 */
[----:B------:R1:W-:Y:S01]  /*1600*/  STL [R1+0x4c], RZ ;  /* 0x00004cff01007387 */ /* 0x0003e20000100800 */
[----:B------:R-:W-:Y:S02]  /*1610*/  CS2R R182, SRZ ;  /* 0x0000000000b67805 */ /* 0x000fe4000001ff00 */
[----:B------:R-:W-:Y:S02]  /*1620*/  CS2R R184, SRZ ;  /* 0x0000000000b87805 */ /* 0x000fe4000001ff00 */
[----:B------:R-:W-:Y:S01]  /*1630*/  CS2R R186, SRZ ;  /* 0x0000000000ba7805 */ /* 0x000fe2000001ff00 */
[----:B------:R1:W-:Y:S01]  /*1640*/  STL [R1+0x48], RZ ;  /* 0x000048ff01007387 */ /* 0x0003e20000100800 */
        /* <DEDUP_REMOVED lines=14> */
[----:B------:R-:W-:Y:S02]  /*1730*/  CS2R R210, SRZ ;  /* 0x0000000000d27805 */ /* 0x000fe4000001ff00 */
[----:B0-----:R-:W-:Y:S01]  /*1740*/  R2UR UR9, R0 ;  /* 0x00000000000972ca */ /* 0x001fe200000e0000 */
[----:B------:R1:W-:Y:S01]  /*1750*/  STL [R1+0x38], RZ ;  /* 0x000038ff01007387 */ /* 0x0003e20000100800 */
[----:B------:R-:W-:Y:S01]  /*1760*/  IMAD.MOV.U32 R0, RZ, RZ, RZ ;  /* 0x000000ffff007224 */ /* 0x000fe200078e00ff */
[----:B------:R-:W-:-:S02]  /*1770*/  CS2R R212, SRZ ;  /* 0x0000000000d47805 */ /* 0x000fc4000001ff00 */
[----:B------:R-:W-:Y:S01]  /*1780*/  CS2R R214, SRZ ;  /* 0x0000000000d67805 */ /* 0x000fe2000001ff00 */
[----:B------:R1:W-:Y:S01]  /*1790*/  STL [R1+0x34], RZ ;  /* 0x000034ff01007387 */ /* 0x0003e20000100800 */
[----:B------:R-:W-:Y:S02]  /*17a0*/  CS2R R216, SRZ ;  /* 0x0000000000d87805 */ /* 0x000fe4000001ff00 */
[----:B------:R-:W-:Y:S02]  /*17b0*/  CS2R R218, SRZ ;  /* 0x0000000000da7805 */ /* 0x000fe4000001ff00 */
[----:B------:R-:W-:Y:S01]  /*17c0*/  CS2R R220, SRZ ;  /* 0x0000000000dc7805 */ /* 0x000fe2000001ff00 */
[----:B------:R1:W-:Y:S01]  /*17d0*/  STL [R1+0x30], RZ ;  /* 0x000030ff01007387 */ /* 0x0003e20000100800 */
[----:B------:R-:W-:Y:S02]  /*17e0*/  CS2R R222, SRZ ;  /* 0x0000000000de7805 */ /* 0x000fe4000001ff00 */
[----:B------:R-:W-:Y:S01]  /*17f0*/  CS2R R224, SRZ ;  /* 0x0000000000e07805 */ /* 0x000fe2000001ff00 */
[----:B------:R-:W-:Y:S01]  /*1800*/  IMAD.MOV.U32 R226, RZ, RZ, RZ ;  /* 0x000000ffffe27224 */ /* 0x000fe200078e00ff */
[----:B------:R1:W-:Y:S01]  /*1810*/  STL [R1+0x2c], RZ ;  /* 0x00002cff01007387 */ /* 0x0003e20000100800 */
[----:B------:R-:W-:Y:S01]  /*1820*/  ULEA.HI UR10, UR9, UR9, URZ, 0x1 ;  /* 0x00000009090a7291 */ /* 0x000fe2000f8f083f */
[----:B------:R-:W-:Y:S01]  /*1830*/  IMAD.U32 R227, RZ, RZ, UR4 ;  /* 0x00000004ffe37e24 */ /* 0x000fe2000f8e00ff */
[----:B------:R-:W-:Y:S01]  /*1840*/  CS2R R88, SRZ ;  /* 0x0000000000587805 */ /* 0x000fe2000001ff00 */
[----:B------:R1:W-:Y:S01]  /*1850*/  STL [R1+0x28], RZ ;  /* 0x000028ff01007387 */ /* 0x0003e20000100800 */
[----:B------:R-:W-:Y:S01]  /*1860*/  ULOP3.LUT UR10, UR10, 0x1ffffe, URZ, 0xc0, !UPT ;  /* 0x001ffffe0a0a7892 */ /* 0x000fe2000f8ec03f */
[----:B------:R-:W-:-:S02]  /*1870*/  CS2R R90, SRZ ;  /* 0x00000000005a7805 */ /* 0x000fc4000001ff00 */
[----:B------:R-:W-:Y:S01]  /*1880*/  CS2R R92, SRZ ;  /* 0x00000000005c7805 */ /* 0x000fe2000001ff00 */
[----:B------:R1:W-:Y:S01]  /*1890*/  STL [R1+0x24], RZ ;  /* 0x000024ff01007387 */ /* 0x0003e20000100800 */
[----:B------:R-:W-:Y:S01]  /*18a0*/  UIADD3 UR10, UR9, -UR10, URZ ;  /* 0x8000000a090a7290 */ /* 0x000fe2000fffe03f */
[----:B------:R-:W-:Y:S02]  /*18b0*/  CS2R R94, SRZ ;  /* 0x00000000005e7805 */ /* 0x000fe4000001ff00 */
[----:B------:R-:W-:Y:S01]  /*18c0*/  CS2R R96, SRZ ;  /* 0x0000000000607805 */ /* 0x000fe2000001ff00 */
[----:B------:R1:W-:Y:S01]  /*18d0*/  STL [R1+0x20], RZ ;  /* 0x000020ff01007387 */ /* 0x0003e20000100800 */
[----:B------:R-:W-:Y:S01]  /*18e0*/  ULEA UR10, UR10, UR14, 0xb ;  /* 0x0000000e0a0a7291 */ /* 0x000fe2000f8e583f */
[----:B------:R-:W-:Y:S02]  /*18f0*/  CS2R R98, SRZ ;  /* 0x0000000000627805 */ /* 0x000fe4000001ff00 */
[----:B------:R-:W-:Y:S01]  /*1900*/  CS2R R100, SRZ ;  /* 0x0000000000647805 */ /* 0x000fe2000001ff00 */
[----:B------:R1:W-:Y:S01]  /*1910*/  STL [R1+0x1c], RZ ;  /* 0x00001cff01007387 */ /* 0x0003e20000100800 */
[----:B------:R-:W-:Y:S01]  /*1920*/  UIADD3 UR10, UR10, 0x100, URZ ;  /* 0x000001000a0a7890 */ /* 0x000fe2000fffe03f */
[----:B------:R-:W-:-:S02]  /*1930*/  CS2R R102, SRZ ;  /* 0x0000000000667805 */ /* 0x000fc4000001ff00 */
[----:B------:R-:W-:Y:S01]  /*1940*/  CS2R R104, SRZ ;  /* 0x0000000000687805 */ /* 0x000fe2000001ff00 */
[----:B------:R1:W-:Y:S01]  /*1950*/  STL [R1+0x18], RZ ;  /* 0x000018ff01007387 */ /* 0x0003e20000100800 */
[----:B------:R-:W-:Y:S01]  /*1960*/  USHF.R.U32.HI UR10, URZ, 0x4, UR10 ;  /* 0x000000043f0a7899 */ /* 0x000fe2000801160a */
[----:B------:R-:W-:Y:S02]  /*1970*/  CS2R R106, SRZ ;  /* 0x00000000006a7805 */ /* 0x000fe4000001ff00 */
[----:B------:R-:W-:Y:S01]  /*1980*/  CS2R R108, SRZ ;  /* 0x00000000006c7805 */ /* 0x000fe2000001ff00 */
[----:B------:R1:W-:Y:S01]  /*1990*/  STL [R1+0x14], RZ ;  /* 0x000014ff01007387 */ /* 0x0003e20000100800 */
[----:B------:R-:W-:Y:S01]  /*19a0*/  ULOP3.LUT UR15, UR10, 0x3fff, URZ, 0xc0, !UPT ;  /* 0x00003fff0a0f7892 */ /* 0x000fe2000f8ec03f */
        /* <DEDUP_REMOVED lines=18> */
[----:B------:R1:W-:Y:S01]  /*1ad0*/  STL [R1], RZ ;  /* 0x000000ff01007387 */ /* 0x0003e20000100800 */
[----:B------:R-:W-:-:S02]  /*1ae0*/  CS2R R138, SRZ ;  /* 0x00000000008a7805 */ /* 0x000fc4000001ff00 */
[----:B------:R-:W-:Y:S02]  /*1af0*/  CS2R R140, SRZ ;  /* 0x00000000008c7805 */ /* 0x000fe4000001ff00 */
[----:B------:R-:W-:Y:S02]  /*1b00*/  CS2R R142, SRZ ;  /* 0x00000000008e7805 */ /* 0x000fe4000001ff00 */
[----:B------:R-:W-:Y:S02]  /*1b10*/  CS2R R144, SRZ ;  /* 0x0000000000907805 */ /* 0x000fe4000001ff00 */
[----:B------:R-:W-:Y:S02]  /*1b20*/  CS2R R146, SRZ ;  /* 0x0000000000927805 */ /* 0x000fe4000001ff00 */
[----:B------:R-:W-:Y:S02]  /*1b30*/  CS2R R148, SRZ ;  /* 0x0000000000947805 */ /* 0x000fe4000001ff00 */
[----:B------:R-:W-:-:S02]  /*1b40*/  CS2R R150, SRZ ;  /* 0x0000000000967805 */ /* 0x000fc4000001ff00 */
[----:B------:R-:W-:Y:S02]  /*1b50*/  CS2R R24, SRZ ;  /* 0x0000000000187805 */ /* 0x000fe4000001ff00 */
[----:B----4-:R-:W-:Y:S02]  /*1b60*/  CS2R R26, SRZ ;  /* 0x00000000001a7805 */ /* 0x010fe4000001ff00 */
[----:B------:R-:W-:Y:S02]  /*1b70*/  CS2R R28, SRZ ;  /* 0x00000000001c7805 */ /* 0x000fe4000001ff00 */
[----:B------:R-:W-:Y:S02]  /*1b80*/  CS2R R30, SRZ ;  /* 0x00000000001e7805 */ /* 0x000fe4000001ff00 */
[----:B------:R-:W-:Y:S02]  /*1b90*/  CS2R R32, SRZ ;  /* 0x0000000000207805 */ /* 0x000fe4000001ff00 */
        /* <DEDUP_REMOVED lines=26> */
[----:B------:R-:W-:Y:S01]  /*1d40*/  CS2R R86, SRZ ;  /* 0x0000000000567805 */ /* 0x000fe2000001ff00 */
[----:B-1----:R-:W-:Y:S06]  /*1d50*/  @!P0 BRA `(.L_x_17) ;  /* 0x0000001000608947 */ /* 0x002fec0003800000 */
[----:B------:R-:W-:-:S06]  /*1d60*/  UISETP.NE.AND UP0, UPT, UR23, 0x3, UPT ;  /* 0x000000031700788c */ /* 0x000fcc000bf05270 */
[----:B------:R-:W-:-:S13]  /*1d70*/  PLOP3.LUT P1, PT, PT, PT, UP0, 0x80, 0x0 ;  /* 0x000000000000781c */ /* 0x000fda0003f2f008 */
[----:B------:R-:W-:Y:S05]  /*1d80*/  @!P1 BRA `(.L_x_18) ;  /* 0x0000000000049947 */ /* 0x000fea0003800000 */
[----:B------:R-:W-:Y:S01]  /*1d90*/  BPT.TRAP 0x1 ;  /* 0x000000040000795c */ /* 0x000fe20000300000 */
.L_x_18:
[----:B------:R-:W-:Y:S01]  /*1da0*/  ULEA UR7, UR5, UR14, 0x3 ;  /* 0x0000000e05077291 */ /* 0x000fe2000f8e183f */
[----:B------:R-:W-:-:S05]  /*1db0*/  IMAD.U32 R0, RZ, RZ, UR4 ;  /* 0x00000004ff007e24 */ /* 0x000fca000f8e00ff */
[----:B------:R-:W-:-:S04]  /*1dc0*/  SHF.L.U32 R0, R0, 0x1f, RZ ;  /* 0x0000001f00007819 */ /* 0x000fc800000006ff */
[----:B------:R0:W1:Y:S01]  /*1dd0*/  SYNCS.PHASECHK.TRANS64.TRYWAIT P0, [UR7], R0 ;  /* 0x00000000ff0075a7 */ /* 0x0000620008000147 */
[----:B------:R-:W-:Y:S05]  /*1de0*/  @!P1 BRA `(.L_x_19) ;  /* 0x0000000000049947 */ /* 0x000fea0003800000 */
[----:B------:R-:W-:Y:S01]  /*1df0*/  BPT.TRAP 0x1 ;  /* 0x000000040000795c */ /* 0x000fe20000300000 */
.L_x_19:
[----:B------:R2:W-:Y:S01]  /*1e00*/  STL [R1+0x74], RZ ;  /* 0x000074ff01007387 */ /* 0x0005e20000100800 */
[----:B------:R-:W-:Y:S01]  /*1e10*/  UMOV UR6, 0x1 ;  /* 0x0000000100067882 */ /* 0x000fe20000000000 */
[----:B-1----:R-:W-:Y:S05]  /*1e20*/  @P0 BRA `(.L_x_20) ;  /* 0x0000000000080947 */ /* 0x002fea0003800000 */
[----:B------:R-:W1:Y:S02]  /*1e30*/  SYNCS.PHASECHK.TRANS64.TRYWAIT P0, [UR7], R0 ;  /* 0x00000000ff0075a7 */ /* 0x000e640008000147 */
[----:B-1----:R-:W-:Y:S05]  /*1e40*/  @!P0 BRA `(.L_x_21) ;  /* 0x000000e400688947 */ /* 0x002fea0003800000 */
.L_x_20:
[----:B------:R3:W-:Y:S01]  /*1e50*/  STL [R1+0x70], RZ ;  /* 0x000070ff01007387 */ /* 0x0007e20000100800 */
[----:B------:R-:W-:Y:S01]  /*1e60*/  UIADD3 UR7, UR14, 0x8100, URZ ;  /* 0x000081000e077890 */ /* 0x000fe2000fffe03f */
[----:B------:R-:W-:Y:S01]  /*1e70*/  WARPGROUP.ARRIVE ;  /* 0x00000000000079c5 */ /* 0x000fe20000000000 */
[----:B------:R-:W-:Y:S01]  /*1e80*/  ULOP3.LUT UR8, UR15, 0x10000, URZ, 0xfc, !UPT ;  /* 0x000100000f087892 */ /* 0x000fe2000f8efc3f */
[----:B------:R3:W-:Y:S01]  /*1e90*/  STL [R1+0x6c], RZ ;  /* 0x00006cff01007387 */ /* 0x0007e20000100800 */
[----:B------:R-:W-:Y:S01]  /*1ea0*/  USHF.R.U32.HI UR7, URZ, 0x4, UR7 ;  /* 0x000000043f077899 */ /* 0x000fe20008011607 */
[----:B01----:R-:W-:Y:S01]  /*1eb0*/  IMAD.MOV.U32 R0, RZ, RZ, RZ ;  /* 0x000000ffff007224 */ /* 0x003fe200078e00ff */
[----:B------:R-:W-:Y:S01]  /*1ec0*/  ULEA UR8, UR5, UR8, 0x9 ;  /* 0x0000000805087291 */ /* 0x000fe2000f8e483f */
[----:B------:R3:W-:Y:S01]  /*1ed0*/  STL [R1+0x68], RZ ;  /* 0x000068ff01007387 */ /* 0x0007e20000100800 */
[----:B------:R-:W-:Y:S01]  /*1ee0*/  ULOP3.LUT UR7, UR7, 0x3fff, URZ, 0xc0, !UPT ;  /* 0x00003fff07077892 */ /* 0x000fe2000f8ec03f */
[----:B------:R-:W-:Y:S01]  /*1ef0*/  CS2R R2, SRZ ;  /* 0x0000000000027805 */ /* 0x000fe2000001ff00 */
[----:B------:R-:W-:Y:S01]  /*1f00*/  UMOV UR9, 0xc0000010 ;  /* 0xc000001000097882 */ /* 0x000fe20000000000 */
[----:B------:R3:W-:Y:S01]  /*1f10*/  STL [R1+0x64], RZ ;  /* 0x000064ff01007387 */ /* 0x0007e20000100800 */
[----:B------:R-:W-:Y:S01]  /*1f20*/  ULOP3.LUT UR7, UR7, 0x10000, URZ, 0xfc, !UPT ;  /* 0x0001000007077892 */ /* 0x000fe2000f8efc3f */
[----:B------:R-:W-:Y:S01]  /*1f30*/  CS2R R4, SRZ ;  /* 0x0000000000047805 */ /* 0x000fe2000001ff00 */
[----:B------:R-:W-:Y:S01]  /*1f40*/  UMOV UR11, 0xc0000010 ;  /* 0xc0000010000b7882 */ /* 0x000fe20000000000 */
[----:B------:R3:W-:Y:S01]  /*1f50*/  STL [R1+0x60], RZ ;  /* 0x000060ff01007387 */ /* 0x0007e20000100800 */
[----:B------:R-:W-:Y:S01]  /*1f60*/  ULEA UR10, UR5, UR7, 0x8 ;  /* 0x00000007050a7291 */ /* 0x000fe2000f8e403f */
[----:B------:R-:W-:-:S02]  /*1f70*/  CS2R R6, SRZ ;  /* 0x0000000000067805 */ /* 0x000fc4000001ff00 */
[----:B------:R-:W-:Y:S01]  /*1f80*/  CS2R R8, SRZ ;  /* 0x0000000000087805 */ /* 0x000fe2000001ff00 */
[----:B------:R3:W-:Y:S01]  /*1f90*/  STL [R1+0x5c], RZ ;  /* 0x00005cff01007387 */ /* 0x0007e20000100800 */
[----:B------:R-:W-:Y:S01]  /*1fa0*/  ULDC UR7, c[0x0][0x50c] ;  /* 0x0001430000077ab9 */ /* 0x000fe20000000800 */
[----:B------:R-:W-:Y:S01]  /*1fb0*/  CS2R R10, SRZ ;  /* 0x00000000000a7805 */ /* 0x000fe2000001ff00 */
[----:B------:R-:W-:Y:S01]  /*1fc0*/  UISETP.NE.AND UP0, UPT, UR7, 0x1, UPT ;  /* 0x000000010700788c */ /* 0x000fe2000bf05270 */
[----:B------:R3:W-:Y:S01]  /*1fd0*/  STL [R1+0x58], RZ ;  /* 0x000058ff01007387 */ /* 0x0007e20000100800 */
[----:B------:R-:W-:Y:S01]  /*1fe0*/  CS2R R12, SRZ ;  /* 0x00000000000c7805 */ /* 0x000fe2000001ff00 */
[----:B------:R-:W-:Y:S01]  /*1ff0*/  QGMMA.64x128x32.F32.E5M2.E5M2 R88, gdesc[UR8], RZ, !UPT ;  /* 0x01e00000085879f3 */ /* 0x000fe2000c7038ff */
[----:B------:R-:W-:Y:S01]  /*2000*/  USEL UR7, URZ, 0x1, UP0 ;  /* 0x000000013f077887 */ /* 0x000fe20008000000 */
[----:B------:R3:W-:Y:S01]  /*2010*/  STL [R1+0x54], RZ ;  /* 0x000054ff01007387 */ /* 0x0007e20000100800 */
[----:B------:R-:W-:Y:S01]  /*2020*/  UIADD3 UR8, UR8, 0x100, URZ ;  /* 0x0000010008087890 */ /* 0x000fe2000fffe03f */
[----:B------:R-:W-:Y:S01]  /*2030*/  CS2R R14, SRZ ;  /* 0x00000000000e7805 */ /* 0x000fe2000001ff00 */
[----:B------:R-:W-:Y:S01]  /*2040*/  UMOV UR9, 0xc0000010 ;  /* 0xc000001000097882 */ /* 0x000fe20000000000 */
[----:B------:R3:W-:Y:S01]  /*2050*/  STL [R1+0x50], RZ ;  /* 0x000050ff01007387 */ /* 0x0007e20000100800 */
[----:B------:R-:W-:-:S02]  /*2060*/  ISETP.NE.AND P0, PT, RZ, UR7, PT ;  /* 0x00000007ff007c0c */ /* 0x000fc4000bf05270 */
[----:B------:R-:W-:Y:S02]  /*2070*/  CS2R R16, SRZ ;  /* 0x0000000000107805 */ /* 0x000fe4000001ff00 */
[----:B------:R-:W-:Y:S01]  /*2080*/  CS2R R18, SRZ ;  /* 0x0000000000127805 */ /* 0x000fe2000001ff00 */
[----:B------:R3:W-:Y:S01]  /*2090*/  STL [R1+0x4c], RZ ;  /* 0x00004cff01007387 */ /* 0x0007e20000100800 */
[----:B------:R-:W-:Y:S01]  /*20a0*/  CS2R R20, SRZ ;  /* 0x0000000000147805 */ /* 0x000fe2000001ff00 */
[----:B------:R-:W-:Y:S01]  /*20b0*/  QGMMA.64x128x32.F32.E5M2.E5M2 R24, gdesc[UR8], RZ, !UPT, gsb0 ;  /* 0x01e00000081879f3 */ /* 0x000fe2000c0038ff */
[----:B------:R-:W-:Y:S01]  /*20c0*/  CS2R R22, SRZ ;  /* 0x0000000000167805 */ /* 0x000fe2000001ff00 */
[----:B------:R3:W-:Y:S01]  /*20d0*/  STL [R1+0x48], RZ ;  /* 0x000048ff01007387 */ /* 0x0007e20000100800 */
[----:B------:R-:W-:Y:S02]  /*20e0*/  CS2R R152, SRZ ;  /* 0x0000000000987805 */ /* 0x000fe4000001ff00 */
        /* <DEDUP_REMOVED lines=47> */
[----:B------:R-:W-:Y:S01]  /*23e0*/  CS2R R224, SRZ ;  /* 0x0000000000e07805 */ /* 0x000fe2000001ff00 */
[----:B------:R-:W-:Y:S02]  /*23f0*/  IMAD.MOV.U32 R226, RZ, RZ, RZ ;  /* 0x000000ffffe27224 */ /* 0x000fe400078e00ff */
[----:B------:R3:W-:Y:S04]  /*2400*/  STL [R1+0x14], RZ ;  /* 0x000014ff01007387 */ /* 0x0007e80000100800 */
[----:B------:R3:W-:Y:S04]  /*2410*/  STL [R1+0x10], RZ ;  /* 0x000010ff01007387 */ /* 0x0007e80000100800 */
[----:B------:R3:W-:Y:S04]  /*2420*/  STL [R1+0xc], RZ ;  /* 0x00000cff01007387 */ /* 0x0007e80000100800 */
[----:B------:R3:W-:Y:S04]  /*2430*/  STL [R1+0x8], RZ ;  /* 0x000008ff01007387 */ /* 0x0007e80000100800 */
[----:B------:R3:W-:Y:S04]  /*2440*/  STL [R1+0x4], RZ ;  /* 0x000004ff01007387 */ /* 0x0007e80000100800 */
[----:B------:R3:W-:Y:S01]  /*2450*/  STL [R1], RZ ;  /* 0x000000ff01007387 */ /* 0x0007e20000100800 */
[----:B------:R-:W-:Y:S05]  /*2460*/  @!P0 BRA `(.L_x_22) ;  /* 0x0000000800808947 */ /* 0x000fea0003800000 */
[----:B------:R-:W-:Y:S02]  /*2470*/  WARPGROUP.DEPBAR.LE gsb0, 0x0 ;  /* 0x00008000000079c5 */ /* 0x000fe40000010000 */
[----:B------:R-:W-:-:S01]  /*2480*/  FADD R227, RZ, R58 ;  /* 0x0000003affe37221 */ /* 0x000fc20000000000 */
[----:B------:R-:W-:Y:S01]  /*2490*/  FADD R226, RZ, R88 ;  /* 0x00000058ffe27221 */ /* 0x000fe20000000000 */
[----:B------:R-:W-:-:S01]  /*24a0*/  FADD R225, RZ, R89 ;  /* 0x00000059ffe17221 */ /* 0x000fc20000000000 */
[----:B------:R-:W-:Y:S01]  /*24b0*/  FADD R224, RZ, R90 ;  /* 0x0000005affe07221 */ /* 0x000fe20000000000 */
[----:B------:R-:W-:-:S01]  /*24c0*/  FADD R223, RZ, R91 ;  /* 0x0000005bffdf7221 */ /* 0x000fc20000000000 */
[----:B------:R0:W-:Y:S01]  /*24d0*/  STL [R1], R227 ;  /* 0x000000e301007387 */ /* 0x0001e20000100800 */
[----:B------:R-:W-:-:S01]  /*24e0*/  FADD R222, RZ, R92 ;  /* 0x0000005cffde7221 */ /* 0x000fc20000000000 */
[----:B------:R-:W-:Y:S01]  /*24f0*/  FADD R221, RZ, R93 ;  /* 0x0000005dffdd7221 */ /* 0x000fe20000000000 */
[----:B------:R-:W-:-:S01]  /*2500*/  FADD R220, RZ, R94 ;  /* 0x0000005effdc7221 */ /* 0x000fc20000000000 */
[----:B------:R-:W-:Y:S01]  /*2510*/  FADD R219, RZ, R95 ;  /* 0x0000005fffdb7221 */ /* 0x000fe20000000000 */
[----:B------:R-:W-:-:S01]  /*2520*/  FADD R218, RZ, R96 ;  /* 0x00000060ffda7221 */ /* 0x000fc20000000000 */
[----:B------:R-:W-:Y:S01]  /*2530*/  FADD R217, RZ, R97 ;  /* 0x00000061ffd97221 */ /* 0x000fe20000000000 */
[----:B------:R-:W-:-:S01]  /*2540*/  FADD R216, RZ, R98 ;  /* 0x00000062ffd87221 */ /* 0x000fc20000000000 */
[----:B------:R-:W-:Y:S01]  /*2550*/  FADD R215, RZ, R99 ;  /* 0x00000063ffd77221 */ /* 0x000fe20000000000 */
[----:B------:R-:W-:-:S01]  /*2560*/  FADD R214, RZ, R100 ;  /* 0x00000064ffd67221 */ /* 0x000fc20000000000 */
[----:B0-----:R-:W-:Y:S01]  /*2570*/  FADD R227, RZ, R59 ;  /* 0x0000003bffe37221 */ /* 0x001fe20000000000 */
[----:B------:R-:W-:-:S01]  /*2580*/  FADD R213, RZ, R101 ;  /* 0x00000065ffd57221 */ /* 0x000fc20000000000 */
[----:B------:R-:W-:Y:S01]  /*2590*/  FADD R212, RZ, R102 ;  /* 0x00000066ffd47221 */ /* 0x000fe20000000000 */
[----:B------:R-:W-:-:S01]  /*25a0*/  FADD R211, RZ, R103 ;  /* 0x00000067ffd37221 */ /* 0x000fc20000000000 */
[----:B------:R-:W-:Y:S01]  /*25b0*/  FADD R210, RZ, R104 ;  /* 0x00000068ffd27221 */ /* 0x000fe20000000000 */
[----:B------:R0:W-:Y:S01]  /*25c0*/  STL [R1+0x4], R227 ;  /* 0x000004e301007387 */ /* 0x0001e20000100800 */
        /* <DEDUP_REMOVED lines=93> */
[----:B------:R-:W-:Y:S01]  /*2ba0*/  UMOV UR6, URZ ;  /* 0x0000003f00067c82 */ /* 0x000fe20008000000 */
[----:B0-----:R-:W-:-:S05]  /*2bb0*/  FADD R227, RZ, R66 ;  /* 0x00000042ffe37221 */ /* 0x001fca0000000000 */
[----:B------:R0:W-:Y:S02]  /*2bc0*/  STL [R1+0x20], R227 ;  /* 0x000020e301007387 */ /* 0x0001e40000100800 */
        /* <DEDUP_REMOVED lines=42> */
.L_x_22:
[----:B------:R-:W-:-:S04]  /*2e70*/  UIADD3 UR18, UR5, 0x1, URZ ;  /* 0x0000000105127890 */ /* 0x000fc8000fffe03f */
[----:B------:R-:W-:-:S04]  /*2e80*/  UISETP.NE.AND UP0, UPT, UR18, 0x4, UPT ;  /* 0x000000041200788c */ /* 0x000fc8000bf05270 */
[----:B------:R-:W-:Y:S02]  /*2e90*/  USEL UR8, URZ, 0x1, UP0 ;  /* 0x000000013f087887 */ /* 0x000fe40008000000 */
[----:B------:R-:W-:Y:S02]  /*2ea0*/  USEL UR18, UR18, URZ, UP0 ;  /* 0x0000003f12127287 */ /* 0x000fe40008000000 */
[----:B------:R-:W-:-:S06]  /*2eb0*/  ULOP3.LUT UR8, UR4, UR8, URZ, 0x3c, !UPT ;  /* 0x0000000804087292 */ /* 0x000fcc000f8e3c3f */
[----:B0-----:R-:W-:Y:S01]  /*2ec0*/  IMAD.U32 R227, RZ, RZ, UR8 ;  /* 0x00000008ffe37e24 */ /* 0x001fe2000f8e00ff */
[----:B------:R-:W-:-:S06]  /*2ed0*/  UMOV UR8, 0x1 ;  /* 0x0000000100087882 */ /* 0x000fcc0000000000 */
.L_x_17:
[----:B------:R-:W-:-:S04]  /*2ee0*/  UISETP.LT.AND UP0, UPT, UR12, 0x1, UPT ;  /* 0x000000010c00788c */ /* 0x000fc8000bf01270 */
[----:B------:R-:W-:-:S04]  /*2ef0*/  USEL UR9, UR12, 0x1, UP0 ;  /* 0x000000010c097887 */ /* 0x000fc80008000000 */
[----:B------:R-:W-:-:S04]  /*2f00*/  UIADD3 UR9, UR12, -UR9, URZ ;  /* 0x800000090c097290 */ /* 0x000fc8000fffe03f */
[----:B------:R-:W-:-:S06]  /*2f10*/  UISETP.GE.AND UP0, UPT, UR9, 0x1, UPT ;  /* 0x000000010900788c */ /* 0x000fcc000bf06270 */
[----:B------:R-:W-:-:S13]  /*2f20*/  PLOP3.LUT P0, PT, PT, PT, UP0, 0x80, 0x0 ;  /* 0x000000000000781c */ /* 0x000fda0003f0f008 */
[----:B------:R-:W-:Y:S05]  /*2f30*/  @!P0 BRA `(.L_x_23) ;  /* 0x00000010009c8947 */ /* 0x000fea0003800000 */
[----:B------:R-:W-:Y:S01]  /*2f40*/  IMAD.U32 R228, RZ, RZ, UR9 ;  /* 0x00000009ffe47e24 */ /* 0x000fe2000f8e00ff */
[----:B------:R-:W-:Y:S01]  /*2f50*/  UMOV UR19, UR5 ;  /* 0x0000000500137c82 */ /* 0x000fe20008000000 */
[----:B------:R-:W-:-:S05]  /*2f60*/  ULDC UR24, c[0x0][0x50c] ;  /* 0x0001430000187ab9 */ /* 0x000fca0000000800 */
.L_x_31:
[----:B------:R-:W-:-:S06]  /*2f70*/  UISETP.NE.AND UP0, UPT, UR23, 0x3, UPT ;  /* 0x000000031700788c */ /* 0x000fcc000bf05270 */
[----:B------:R-:W-:-:S13]  /*2f80*/  PLOP3.LUT P1, PT, PT, PT, UP0, 0x80, 0x0 ;  /* 0x000000000000781c */ /* 0x000fda0003f2f008 */
[----:B-1---5:R-:W-:Y:S05]  /*2f90*/  @!P1 BRA `(.L_x_24) ;  /* 0x0000000000049947 */ /* 0x022fea0003800000 */
[----:B------:R-:W-:Y:S01]  /*2fa0*/  BPT.TRAP 0x1 ;  /* 0x000000040000795c */ /* 0x000fe20000300000 */
.L_x_24:
[----:B------:R-:W0:Y:S01]  /*2fb0*/  S2UR UR9, SR_CgaCtaId ;  /* 0x00000000000979c3 */ /* 0x000e220000008800 */
[----:B------:R-:W-:Y:S01]  /*2fc0*/  UMOV UR14, 0x400 ;  /* 0x00000400000e7882 */ /* 0x000fe20000000000 */
[----:B------:R-:W-:Y:S01]  /*2fd0*/  SHF.L.U32 R229, R227, 0x1f, RZ ;  /* 0x0000001fe3e57819 */ /* 0x000fe200000006ff */
[----:B0-----:R-:W-:-:S04]  /*2fe0*/  ULEA UR14, UR9, UR14, 0x18 ;  /* 0x0000000e090e7291 */ /* 0x001fc8000f8ec03f */
[----:B------:R-:W-:-:S09]  /*2ff0*/  ULEA UR9, UR18, UR14, 0x3 ;  /* 0x0000000e12097291 */ /* 0x000fd2000f8e183f */
[----:B------:R0:W1:Y:S01]  /*3000*/  SYNCS.PHASECHK.TRANS64.TRYWAIT P0, [UR9], R229 ;  /* 0x000000e5ff0075a7 */ /* 0x0000620008000149 */
[----:B------:R-:W-:Y:S05]  /*3010*/  @!P1 BRA `(.L_x_25) ;  /* 0x0000000000049947 */ /* 0x000fea0003800000 */
[----:B------:R-:W-:Y:S01]  /*3020*/  BPT.TRAP 0x1 ;  /* 0x000000040000795c */ /* 0x000fe20000300000 */
.L_x_25:
[----:B-1----:R-:W-:Y:S05]  /*3030*/  @P0 BRA `(.L_x_26) ;  /* 0x0000000000080947 */ /* 0x002fea0003800000 */
[----:B------:R-:W1:Y:S02]  /*3040*/  SYNCS.PHASECHK.TRANS64.TRYWAIT P0, [UR9], R229 ;  /* 0x000000e5ff0075a7 */ /* 0x000e640008000149 */
[----:B-1----:R-:W-:Y:S05]  /*3050*/  @!P0 BRA `(.L_x_27) ;  /* 0x000000d000fc8947 */ /* 0x002fea0003800000 */
.L_x_26:
[----:B------:R-:W-:Y:S01]  /*3060*/  UIADD3 UR9, UR14, 0x8100, URZ ;  /* 0x000081000e097890 */ /* 0x000fe2000fffe03f */
[----:B------:R-:W-:Y:S01]  /*3070*/  WARPGROUP.ARRIVE ;  /* 0x00000000000079c5 */ /* 0x000fe20000000000 */
[----:B------:R-:W-:Y:S02]  /*3080*/  UISETP.NE.AND UP0, UPT, UR7, URZ, UPT ;  /* 0x0000003f0700728c */ /* 0x000fe4000bf05270 */
[----:B------:R-:W-:Y:S02]  /*3090*/  USHF.R.U32.HI UR9, URZ, 0x4, UR9 ;  /* 0x000000043f097899 */ /* 0x000fe40008011609 */
[----:B------:R-:W-:Y:S02]  /*30a0*/  USEL UR8, UR8, URZ, !UP0 ;  /* 0x0000003f08087287 */ /* 0x000fe4000c000000 */
[----:B------:R-:W-:Y:S02]  /*30b0*/  ULOP3.LUT UR9, UR9, 0x3fff, URZ, 0xc0, !UPT ;  /* 0x00003fff09097892 */ /* 0x000fe4000f8ec03f */
[----:B------:R-:W-:-:S02]  /*30c0*/  ULOP3.LUT UR7, UR15, 0x10000, URZ, 0xfc, !UPT ;  /* 0x000100000f077892 */ /* 0x000fc4000f8efc3f */
[----:B------:R-:W-:Y:S02]  /*30d0*/  ULOP3.LUT UR9, UR9, 0x10000, URZ, 0xfc, !UPT ;  /* 0x0001000009097892 */ /* 0x000fe4000f8efc3f */
[----:B------:R-:W-:Y:S02]  /*30e0*/  UISETP.NE.U32.AND UP0, UPT, UR8, URZ, UPT ;  /* 0x0000003f0800728c */ /* 0x000fe4000bf05070 */
[----:B------:R-:W-:Y:S02]  /*30f0*/  ULEA UR8, UR18, UR7, 0x9 ;  /* 0x0000000712087291 */ /* 0x000fe4000f8e483f */
[----:B------:R-:W-:Y:S01]  /*3100*/  ULEA UR10, UR18, UR9, 0x8 ;  /* 0x00000009120a7291 */ /* 0x000fe2000f8e403f */
[----:B------:R-:W-:Y:S02]  /*3110*/  UMOV UR11, 0xc0000010 ;  /* 0xc0000010000b7882 */ /* 0x000fe40000000000 */
[----:B------:R-:W-:Y:S01]  /*3120*/  UMOV UR9, 0xc0000010 ;  /* 0xc000001000097882 */ /* 0x000fe20000000000 */
[----:B------:R-:W-:-:S05]  /*3130*/  UIADD3 UR6, UR6, 0x1, URZ ;  /* 0x0000000106067890 */ /* 0x000fca000fffe03f */
[----:B------:R-:W-:Y:S01]  /*3140*/  QGMMA.64x128x32.F32.E5M2.E5M2 R88, gdesc[UR8], R88, UP0 ;  /* 0x01e00000085879f3 */ /* 0x000fe2000bf03858 */
[----:B------:R-:W-:Y:S01]  /*3150*/  UIADD3 UR8, UR8, 0x100, URZ ;  /* 0x0000010008087890 */ /* 0x000fe2000fffe03f */
[----:B------:R-:W-:-:S10]  /*3160*/  UMOV UR9, 0xc0000010 ;  /* 0xc000001000097882 */ /* 0x000fd40000000000 */
[----:B------:R-:W-:Y:S01]  /*3170*/  QGMMA.64x128x32.F32.E5M2.E5M2 R24, gdesc[UR8], R24, UP0, gsb0 ;  /* 0x01e00000081879f3 */ /* 0x000fe2000b803818 */
[----:B------:R-:W-:-:S04]  /*3180*/  UISETP.NE.AND UP0, UPT, UR6, UR24, UPT ;  /* 0x000000180600728c */ /* 0x000fc8000bf05270 */
[----:B------:R-:W-:-:S06]  /*3190*/  USEL UR7, URZ, 0x1, UP0 ;  /* 0x000000013f077887 */ /* 0x000fcc0008000000 */
[----:B------:R-:W-:Y:S01]  /*31a0*/  ISETP.NE.AND P0, PT, RZ, UR7, PT ;  /* 0x00000007ff007c0c */ /* 0x000fe2000bf05270 */
[----:B------:R-:W-:-:S12]  /*31b0*/  WARPGROUP.DEPBAR.LE gsb0, 0x1 ;  /* 0x00008000000079c5 */ /* 0x000fd80000010100 */
[----:B------:R-:W-:Y:S05]  /*31c0*/  @!P0 BRA `(.L_x_28) ;  /* 0x0000000c00808947 */ /* 0x000fea0003800000 */
[----:B------:R-:W-:Y:S02]  /*31d0*/  WARPGROUP.DEPBAR.LE gsb0, 0x0 ;  /* 0x00008000000079c5 */ /* 0x000fe40000010000 */
[----:B------:R-:W-:-:S01]  /*31e0*/  FADD R226, R88, R226 ;  /* 0x000000e258e27221 */ /* 0x000fc20000000000 */
[----:B------:R-:W-:Y:S01]  /*31f0*/  FADD R225, R89, R225 ;  /* 0x000000e159e17221 */ /* 0x000fe20000000000 */
[----:B------:R1:W-:Y:S01]  /*3200*/  STL [R1+0x90], R227 ;  /* 0x000090e301007387 */ /* 0x0003e20000100800 */
[----:B------:R-:W-:-:S01]  /*3210*/  FADD R224, R90, R224 ;  /* 0x000000e05ae07221 */ /* 0x000fc20000000000 */
[----:B------:R-:W-:Y:S01]  /*3220*/  FADD R223, R91, R223 ;  /* 0x000000df5bdf7221 */ /* 0x000fe20000000000 */
[----:B------:R-:W-:-:S01]  /*3230*/  FADD R222, R92, R222 ;  /* 0x000000de5cde7221 */ /* 0x000fc20000000000 */
[----:B------:R-:W-:Y:S01]  /*3240*/  FADD R221, R93, R221 ;  /* 0x000000dd5ddd7221 */ /* 0x000fe20000000000 */
[----:B-1----:R-:W4:Y:S04]  /*3250*/  LDL.LU R227, [R1+0x30] ;  /* 0x0000300001e37983 */ /* 0x002f280000300800 */
[----:B------:R1:W-:Y:S01]  /*3260*/  STL [R1+0x94], R226 ;  /* 0x000094e201007387 */ /* 0x0003e20000100800 */
[----:B------:R-:W-:-:S01]  /*3270*/  FADD R220, R94, R220 ;  /* 0x000000dc5edc7221 */ /* 0x000fc20000000000 */
[----:B------:R-:W-:-:S02]  /*3280*/  FADD R219, R95, R219 ;  /* 0x000000db5fdb7221 */ /* 0x000fc40000000000 */
[----:B-1----:R-:W2:Y:S04]  /*3290*/  LDL.LU R226, [R1+0x2c] ;  /* 0x00002c0001e27983 */ /* 0x002ea80000300800 */
[----:B------:R1:W-:Y:S01]  /*32a0*/  STL [R1+0x98], R225 ;  /* 0x000098e101007387 */ /* 0x0003e20000100800 */
[----:B------:R-:W-:-:S03]  /*32b0*/  FADD R218, R96, R218 ;  /* 0x000000da60da7221 */ /* 0x000fc60000000000 */
[----:B-1----:R-:W3:Y:S04]  /*32c0*/  LDL.LU R225, [R1+0x28] ;  /* 0x0000280001e17983 */ /* 0x002ee80000300800 */
        /* <DEDUP_REMOVED lines=9> */
[----:B------:R1:W-:Y:S04]  /*3360*/  STL [R1+0xa8], R221 ;  /* 0x0000a8dd01007387 */ /* 0x0003e80000100800 */
        /* <DEDUP_REMOVED lines=12> */
[----:B-1----:R-:W3:Y:S01]  /*3430*/  LDL.LU R215, [R1] ;  /* 0x0000000001d77983 */ /* 0x002ee20000300800 */
[----:B------:R-:W-:-:S01]  /*3440*/  FADD R214, R100, R214 ;  /* 0x000000d664d67221 */ /* 0x000fc20000000000 */
[----:B------:R-:W-:Y:S01]  /*3450*/  FADD R213, R101, R213 ;  /* 0x000000d565d57221 */ /* 0x000fe20000000000 */
[----:B------:R-:W-:-:S01]  /*3460*/  FADD R212, R102, R212 ;  /* 0x000000d466d47221 */ /* 0x000fc20000000000 */
[----:B------:R-:W-:Y:S01]  /*3470*/  FADD R211, R103, R211 ;  /* 0x000000d367d37221 */ /* 0x000fe20000000000 */
[----:B------:R-:W-:-:S01]  /*3480*/  FADD R210, R104, R210 ;  /* 0x000000d268d27221 */ /* 0x000fc20000000000 */
[----:B------:R-:W-:Y:S01]  /*3490*/  STL [R1+0xc4], R214 ;  /* 0x0000c4d601007387 */ /* 0x000fe20000100800 */
        /* <DEDUP_REMOVED lines=11> */
[----:B------:R1:W-:Y:S01]  /*3550*/  STL [R1+0xd0], R211 ;  /* 0x0000d0d301007387 */ /* 0x0003e20000100800 */
[----:B------:R-:W-:-:S01]  /*3560*/  FADD R200, R114, R200 ;  /* 0x000000c872c87221 */ /* 0x000fc20000000000 */
[----:B------:R-:W-:Y:S01]  /*3570*/  FADD R199, R115, R199 ;  /* 0x000000c773c77221 */ /* 0x000fe20000000000 */
        /* <DEDUP_REMOVED lines=69> */
[----:B-----5:R-:W-:Y:S01]  /*39d0*/  FADD R0, R57, R0 ;  /* 0x0000000039007221 */ /* 0x020fe20000000000 */
[----:B----4-:R-:W-:-:S01]  /*39e0*/  FADD R227, R70, R227 ;  /* 0x000000e346e37221 */ /* 0x010fc20000000000 */
[----:B--2---:R-:W-:Y:S01]  /*39f0*/  FADD R226, R69, R226 ;  /* 0x000000e245e27221 */ /* 0x004fe20000000000 */
[----:B---3--:R-:W-:-:S01]  /*3a00*/  FADD R225, R68, R225 ;  /* 0x000000e144e17221 */ /* 0x008fc20000000000 */
        /* <DEDUP_REMOVED lines=9> */
[----:B------:R-:W-:-:S05]  /*3aa0*/  FADD R215, R58, R215 ;  /* 0x000000d73ad77221 */ /* 0x000fca0000000000 */
[----:B------:R2:W-:Y:S04]  /*3ab0*/  STL [R1], R215 ;  /* 0x000000d701007387 */ /* 0x0005e80000100800 */
[----:B------:R3:W-:Y:S04]  /*3ac0*/  STL [R1+0x4], R216 ;  /* 0x000004d801007387 */ /* 0x0007e80000100800 */
        /* <DEDUP_REMOVED lines=8> */
[----:B-1----:R-:W4:Y:S04]  /*3b50*/  LDL.LU R211, [R1+0x34] ;  /* 0x0000340001d37983 */ /* 0x002f280000300800 */
[----:B------:R1:W-:Y:S04]  /*3b60*/  STL [R1+0x28], R225 ;  /* 0x000028e101007387 */ /* 0x0003e80000100800 */
[----:B------:R-:W4:Y:S04]  /*3b70*/  LDL.LU R212, [R1+0x38] ;  /* 0x0000380001d47983 */ /* 0x000f280000300800 */
[----:B------:R1:W-:Y:S04]  /*3b80*/  STL [R1+0x2c], R226 ;  /* 0x00002ce201007387 */ /* 0x0003e80000100800 */
[----:B------:R-:W4:Y:S04]  /*3b90*/  LDL.LU R213, [R1+0x3c] ;  /* 0x00003c0001d57983 */ /* 0x000f280000300800 */
[----:B------:R1:W-:Y:S04]  /*3ba0*/  STL [R1+0x30], R227 ;  /* 0x000030e301007387 */ /* 0x0003e80000100800 */
[----:B------:R-:W4:Y:S04]  /*3bb0*/  LDL.LU R214, [R1+0x40] ;  /* 0x0000400001d67983 */ /* 0x000f280000300800 */
[----:B--2---:R-:W2:Y:S04]  /*3bc0*/  LDL.LU R215, [R1+0x44] ;  /* 0x0000440001d77983 */ /* 0x004ea80000300800 */
[----:B---3--:R-:W3:Y:S04]  /*3bd0*/  LDL.LU R216, [R1+0x48] ;  /* 0x0000480001d87983 */ /* 0x008ee80000300800 */
[----:B----4-:R-:W4:Y:S04]  /*3be0*/  LDL.LU R217, [R1+0x4c] ;  /* 0x00004c0001d97983 */ /* 0x010f280000300800 */
[----:B0-----:R-:W4:Y:S04]  /*3bf0*/  LDL.LU R218, [R1+0x50] ;  /* 0x0000500001da7983 */ /* 0x001f280000300800 */
[----:B------:R-:W4:Y:S04]  /*3c00*/  LDL.LU R219, [R1+0x54] ;  /* 0x0000540001db7983 */ /* 0x000f280000300800 */
[----:B------:R-:W4:Y:S04]  /*3c10*/  LDL.LU R220, [R1+0x58] ;  /* 0x0000580001dc7983 */ /* 0x000f280000300800 */
[----:B------:R-:W4:Y:S04]  /*3c20*/  LDL.LU R221, [R1+0x5c] ;  /* 0x00005c0001dd7983 */ /* 0x000f280000300800 */
[----:B------:R-:W4:Y:S04]  /*3c30*/  LDL.LU R222, [R1+0x60] ;  /* 0x0000600001de7983 */ /* 0x000f280000300800 */
[----:B------:R-:W4:Y:S04]  /*3c40*/  LDL.LU R223, [R1+0x64] ;  /* 0x0000640001df7983 */ /* 0x000f280000300800 */
[----:B------:R-:W4:Y:S04]  /*3c50*/  LDL.LU R224, [R1+0x68] ;  /* 0x0000680001e07983 */ /* 0x000f280000300800 */
[----:B-1----:R-:W4:Y:S04]  /*3c60*/  LDL.LU R225, [R1+0x6c] ;  /* 0x00006c0001e17983 */ /* 0x002f280000300800 */
[----:B------:R-:W4:Y:S04]  /*3c70*/  LDL.LU R226, [R1+0x70] ;  /* 0x0000700001e27983 */ /* 0x000f280000300800 */
[----:B------:R-:W4:Y:S01]  /*3c80*/  LDL.LU R227, [R1+0x74] ;  /* 0x0000740001e37983 */ /* 0x000f220000300800 */
[----:B------:R-:W-:-:S05]  /*3c90*/  FADD R211, R71, R211 ;  /* 0x000000d347d37221 */ /* 0x000fca0000000000 */
[----:B------:R0:W-:Y:S01]  /*3ca0*/  STL [R1+0x34], R211 ;  /* 0x000034d301007387 */ /* 0x0001e20000100800 */
[----:B------:R-:W-:-:S03]  /*3cb0*/  FADD R212, R72, R212 ;  /* 0x000000d448d47221 */ /* 0x000fc60000000000 */
[----:B0-----:R1:W5:Y:S01]  /*3cc0*/  LDL.LU R211, [R1+0xd0] ;  /* 0x0000d00001d37983 */ /* 0x0013620000300800 */
[----:B------:R-:W-:-:S03]  /*3cd0*/  FADD R213, R73, R213 ;  /* 0x000000d549d57221 */ /* 0x000fc60000000000 */
[----:B------:R0:W-:Y:S01]  /*3ce0*/  STL [R1+0x38], R212 ;  /* 0x000038d401007387 */ /* 0x0001e20000100800 */
[----:B------:R-:W-:-:S01]  /*3cf0*/  FADD R214, R74, R214 ;  /* 0x000000d64ad67221 */ /* 0x000fc20000000000 */
[----:B--2---:R-:W-:Y:S02]  /*3d00*/  FADD R215, R75, R215 ;  /* 0x000000d74bd77221 */ /* 0x004fe40000000000 */
[----:B0-----:R1:W5:Y:S01]  /*3d10*/  LDL.LU R212, [R1+0xcc] ;  /* 0x0000cc0001d47983 */ /* 0x0013620000300800 */
[----:B---3--:R-:W-:-:S03]  /*3d20*/  FADD R216, R76, R216 ;  /* 0x000000d84cd87221 */ /* 0x008fc60000000000 */
[----:B------:R0:W-:Y:S01]  /*3d30*/  STL [R1+0x3c], R213 ;  /* 0x00003cd501007387 */ /* 0x0001e20000100800 */
[----:B----4-:R-:W-:-:S03]  /*3d40*/  FADD R217, R77, R217 ;  /* 0x000000d94dd97221 */ /* 0x010fc60000000000 */
[----:B0-----:R1:W5:Y:S01]  /*3d50*/  LDL.LU R213, [R1+0xc8] ;  /* 0x0000c80001d57983 */ /* 0x0013620000300800 */
[----:B------:R-:W-:-:S03]  /*3d60*/  FADD R218, R78, R218 ;  /* 0x000000da4eda7221 */ /* 0x000fc60000000000 */
[----:B------:R0:W-:Y:S01]  /*3d70*/  STL [R1+0x40], R214 ;  /* 0x000040d601007387 */ /* 0x0001e20000100800 */
[----:B------:R-:W-:-:S01]  /*3d80*/  FADD R219, R79, R219 ;  /* 0x000000db4fdb7221 */ /* 0x000fc20000000000 */
[----:B------:R-:W-:Y:S02]  /*3d90*/  FADD R220, R80, R220 ;  /* 0x000000dc50dc7221 */ /* 0x000fe40000000000 */
[----:B0-----:R1:W5:Y:S04]  /*3da0*/  LDL.LU R214, [R1+0xc4] ;  /* 0x0000c40001d67983 */ /* 0x0013680000300800 */
[----:B------:R0:W-:Y:S01]  /*3db0*/  STL [R1+0x44], R215 ;  /* 0x000044d701007387 */ /* 0x0001e20000100800 */
[----:B------:R-:W-:-:S01]  /*3dc0*/  FADD R221, R81, R221 ;  /* 0x000000dd51dd7221 */ /* 0x000fc20000000000 */
[----:B------:R-:W-:-:S02]  /*3dd0*/  FADD R222, R82, R222 ;  /* 0x000000de52de7221 */ /* 0x000fc40000000000 */
[----:B0-----:R1:W5:Y:S04]  /*3de0*/  LDL.LU R215, [R1+0xc0] ;  /* 0x0000c00001d77983 */ /* 0x0013680000300800 */
[----:B------:R0:W-:Y:S01]  /*3df0*/  STL [R1+0x48], R216 ;  /* 0x000048d801007387 */ /* 0x0001e20000100800 */
[----:B------:R-:W-:-:S03]  /*3e00*/  FADD R223, R83, R223 ;  /* 0x000000df53df7221 */ /* 0x000fc60000000000 */
        /* <DEDUP_REMOVED lines=13> */
[----:B------:R0:W-:Y:S04]  /*3ee0*/  STL [R1+0x5c], R221 ;  /* 0x00005cdd01007387 */ /* 0x0001e80000100800 */
        /* <DEDUP_REMOVED lines=12> */
[----:B0-----:R1:W5:Y:S01]  /*3fb0*/  LDL.LU R227, [R1+0x90] ;  /* 0x0000900001e37983 */ /* 0x0013620000300800 */
[----:B------:R-:W-:-:S05]  /*3fc0*/  UMOV UR6, URZ ;  /* 0x0000003f00067c82 */ /* 0x000fca0008000000 */
.L_x_28:
[----:B------:R-:W-:Y:S05]  /*3fd0*/  @!P1 BRA `(.L_x_29) ;  /* 0x0000000000049947 */ /* 0x000fea0003800000 */
[----:B------:R-:W-:Y:S01]  /*3fe0*/  BPT.TRAP 0x1 ;  /* 0x000000040000795c */ /* 0x000fe20000300000 */
.L_x_29:
[----:B------:R4:W-:Y:S04]  /*3ff0*/  STL [R1+0x94], R2 ;  /* 0x0000940201007387 */ /* 0x0009e80000100800 */
[----:B----4-:R-:W4:Y:S04]  /*4000*/  LDL R2, [R1+0x78] ;  /* 0x0000780001027983 */ /* 0x010f280000100800 */
[----:B-----5:R0:W-:Y:S04]  /*4010*/  STL [R1+0x90], R0 ;  /* 0x0000900001007387 */ /* 0x0201e80000100800 */
[----:B0-----:R-:W2:Y:S01]  /*4020*/  LDL R0, [R1+0x7c] ;  /* 0x00007c0001007983 */ /* 0x001ea20000100800 */
[----:B------:R-:W-:Y:S01]  /*4030*/  IMAD.U32 R229, RZ, RZ, UR19 ;  /* 0x00000013ffe57e24 */ /* 0x000fe2000f8e00ff */
[----:B----4-:R-:W-:-:S02]  /*4040*/  ISETP.NE.AND P0, PT, R2, RZ, PT ;  /* 0x000000ff0200720c */ /* 0x010fc40003f05270 */
[----:B------:R0:W5:Y:S11]  /*4050*/  LDL.LU R2, [R1+0x94] ;  /* 0x0000940001027983 */ /* 0x0001760000300800 */
[----:B------:R-:W-:-:S05]  /*4060*/  @P0 LEA R229, R229, UR14, 0x3 ;  /* 0x0000000ee5e50c11 */ /* 0x000fca000f8e18ff */
[----:B------:R-:W-:-:S05]  /*4070*/  @P0 VIADD R229, R229, 0x20 ;  /* 0x00000020e5e50836 */ /* 0x000fca0000000000 */
[----:B--2---:R-:W-:Y:S02]  /*4080*/  @P0 PRMT R229, R0, 0x654, R229 ;  /* 0x0000065400e50816 */ /* 0x004fe400000000e5 */
[----:B------:R0:W5:Y:S01]  /*4090*/  LDL.LU R0, [R1+0x90] ;  /* 0x0000900001007983 */ /* 0x0001620000300800 */
[----:B------:R-:W-:Y:S01]  /*40a0*/  UISETP.GT.U32.AND UP0, UPT, UR13, 0x1, UPT ;  /* 0x000000010d00788c */ /* 0x000fe2000bf04070 */
[----:B------:R0:W-:Y:S05]  /*40b0*/  @P0 SYNCS.ARRIVE.TRANS64.RED.A1T0 RZ, [R229+URZ], RZ ;  /* 0x000000ffe5ff09a7 */ /* 0x0001ea000810043f */
[----:B------:R-:W-:-:S13]  /*40c0*/  PLOP3.LUT P0, PT, PT, PT, UP0, 0x80, 0x0 ;  /* 0x000000000000781c */ /* 0x000fda0003f0f008 */
[----:B0-----:R-:W-:Y:S05]  /*40d0*/  @P0 BRA `(.L_x_30) ;  /* 0x0000000000040947 */ /* 0x001fea0003800000 */
[----:B------:R-:W-:Y:S01]  /*40e0*/  BPT.TRAP 0x1 ;  /* 0x000000040000795c */ /* 0x000fe20000300000 */
.L_x_30:
[----:B------:R-:W-:Y:S01]  /*40f0*/  UIADD3 UR18, UR18, 0x1, URZ ;  /* 0x0000000112127890 */ /* 0x000fe2000fffe03f */
[C---:B------:R-:W-:Y:S01]  /*4100*/  ISETP.GT.AND P0, PT, R228.reuse, 0x1, PT ;  /* 0x00000001e400780c */ /* 0x040fe20003f04270 */
[----:B------:R-:W-:Y:S01]  /*4110*/  UIADD3 UR19, UR19, 0x1, URZ ;  /* 0x0000000113137890 */ /* 0x000fe2000fffe03f */
[----:B------:R-:W-:Y:S01]  /*4120*/  VIADD R228, R228, 0xffffffff ;  /* 0xffffffffe4e47836 */ /* 0x000fe20000000000 */
[----:B------:R-:W-:Y:S02]  /*4130*/  UISETP.NE.AND UP0, UPT, UR18, 0x4, UPT ;  /* 0x000000041200788c */ /* 0x000fe4000bf05270 */
[----:B------:R-:W-:Y:S02]  /*4140*/  UISETP.NE.AND UP1, UPT, UR19, 0x4, UPT ;  /* 0x000000041300788c */ /* 0x000fe4000bf25270 */
[----:B------:R-:W-:Y:S02]  /*4150*/  USEL UR8, URZ, 0x1, UP0 ;  /* 0x000000013f087887 */ /* 0x000fe40008000000 */
[----:B------:R-:W-:-:S02]  /*4160*/  USEL UR18, UR18, URZ, UP0 ;  /* 0x0000003f12127287 */ /* 0x000fc40008000000 */
[----:B------:R-:W-:Y:S02]  /*4170*/  USEL UR19, UR19, URZ, UP1 ;  /* 0x0000003f13137287 */ /* 0x000fe40008800000 */
[----:B------:R-:W-:Y:S01]  /*4180*/  LOP3.LUT R227, R227, UR8, RZ, 0x3c, !PT ;  /* 0x00000008e3e37c12 */ /* 0x000fe2000f8e3cff */
[----:B------:R-:W-:Y:S01]  /*4190*/  UMOV UR8, 0x1 ;  /* 0x0000000100087882 */ /* 0x000fe20000000000 */
[----:B------:R-:W-:Y:S08]  /*41a0*/  @P0 BRA `(.L_x_31) ;  /* 0xffffffec00700947 */ /* 0x000ff0000383ffff */
.L_x_23:
[----:B------:R-:W-:-:S04]  /*41b0*/  UISETP.NE.AND UP0, UPT, UR6, URZ, UPT ;  /* 0x0000003f0600728c */ /* 0x000fc8000bf05270 */
[----:B------:R-:W-:-:S06]  /*41c0*/  USEL UR6, URZ, 0x1, !UP0 ;  /* 0x000000013f067887 */ /* 0x000fcc000c000000 */
[----:B------:R-:W-:-:S13]  /*41d0*/  ISETP.NE.AND P0, PT, RZ, UR6, PT ;  /* 0x00000006ff007c0c */ /* 0x000fda000bf05270 */
[----:B------:R-:W-:Y:S05]  /*41e0*/  @!P0 BRA `(.L_x_32) ;  /* 0x0000000c00dc8947 */ /* 0x000fea0003800000 */
[----:B------:R-:W4:Y:S04]  /*41f0*/  LDL.LU R227, [R1+0x74] ;  /* 0x0000740001e37983 */ /* 0x000f280000300800 */
[----:B----4-:R0:W-:Y:S04]  /*4200*/  STL [R1+0x90], R227 ;  /* 0x000090e301007387 */ /* 0x0101e80000100800 */
[----:B0-----:R-:W4:Y:S04]  /*4210*/  LDL.LU R227, [R1+0x70] ;  /* 0x0000700001e37983 */ /* 0x001f280000300800 */
        /* <DEDUP_REMOVED lines=55> */
[----:B0-----:R-:W4:Y:S01]  /*4590*/  LDL.LU R227, [R1] ;  /* 0x0000000001e37983 */ /* 0x001f220000300800 */
[----:B------:R-:W-:-:S02]  /*45a0*/  WARPGROUP.DEPBAR.LE gsb0, 0x0 ;  /* 0x00008000000079c5 */ /* 0x000fc40000010000 */
[----:B------:R-:W-:Y:S01]  /*45b0*/  FADD R226, R88, R226 ;  /* 0x000000e258e27221 */ /* 0x000fe20000000000 */
        /* <DEDUP_REMOVED lines=95> */
[----:B-----5:R-:W-:Y:S01]  /*4bb0*/  FADD R2, R56, R2 ;  /* 0x0000000238027221 */ /* 0x020fe20000000000 */
[----:B------:R-:W-:Y:S01]  /*4bc0*/  FADD R0, R57, R0 ;  /* 0x0000000039007221 */ /* 0x000fe20000000000 */
[----:B----4-:R-:W-:-:S05]  /*4bd0*/  FADD R227, R58, R227 ;  /* 0x000000e33ae37221 */ /* 0x010fca0000000000 */
[----:B------:R0:W-:Y:S04]  /*4be0*/  STL [R1], R227 ;  /* 0x000000e301007387 */ /* 0x0001e80000100800 */
[----:B0-----:R-:W4:Y:S02]  /*4bf0*/  LDL.LU R227, [R1+0x100] ;  /* 0x0001000001e37983 */ /* 0x001f240000300800 */
[----:B----4-:R-:W-:-:S05]  /*4c00*/  FADD R227, R59, R227 ;  /* 0x000000e33be37221 */ /* 0x010fca0000000000 */
[----:B------:R0:W-:Y:S04]  /*4c10*/  STL [R1+0x4], R227 ;  /* 0x000004e301007387 */ /* 0x0001e80000100800 */
        /* <DEDUP_REMOVED lines=83> */
[----:B------:R0:W-:Y:S02]  /*5150*/  STL [R1+0x74], R227 ;  /* 0x000074e301007387 */ /* 0x0001e40000100800 */
.L_x_32:
[----:B------:R-:W-:Y:S02]  /*5160*/  WARPGROUP.DEPBAR.LE gsb0, 0x0 ;  /* 0x00008000000079c5 */ /* 0x000fe40000010000 */
[----:B------:R-:W4:Y:S02]  /*5170*/  LDC R24, c[0x0][0x28c] ;  /* 0x0000a300ff187b82 */ /* 0x000f240000000800 */
[----:B----4-:R-:W-:-:S13]  /*5180*/  ISETP.GE.AND P0, PT, R24, 0x1, PT ;  /* 0x000000011800780c */ /* 0x010fda0003f06270 */
[----:B------:R-:W-:Y:S05]  /*5190*/  @!P0 BRA `(.L_x_33) ;  /* 0x0000000000608947 */ /* 0x000fea0003800000 */
[----:B------:R-:W-:-:S06]  /*51a0*/  UISETP.NE.AND UP0, UPT, UR23, 0x3, UPT ;  /* 0x000000031700788c */ /* 0x000fcc000bf05270 */
[----:B------:R-:W-:-:S13]  /*51b0*/  PLOP3.LUT P0, PT, PT, PT, UP0, 0x80, 0x0 ;  /* 0x000000000000781c */ /* 0x000fda0003f0f008 */
[----:B------:R-:W-:Y:S05]  /*51c0*/  @!P0 BRA `(.L_x_34) ;  /* 0x0000000000048947 */ /* 0x000fea0003800000 */
[----:B------:R-:W-:Y:S01]  /*51d0*/  BPT.TRAP 0x1 ;  /* 0x000000040000795c */ /* 0x000fe20000300000 */
.L_x_34:
[----:B-----5:R4:W-:Y:S04]  /*51e0*/  STL [R1+0x90], R0 ;  /* 0x0000900001007387 */ /* 0x0209e80000100800 */
[----:B0-----:R-:W2:Y:S04]  /*51f0*/  LDL R227, [R1+0x7c] ;  /* 0x00007c0001e37983 */ /* 0x001ea80000100800 */
[----:B----4-:R-:W4:Y:S01]  /*5200*/  LDL R0, [R1+0x78] ;  /* 0x0000780001007983 */ /* 0x010f220000100800 */
[----:B------:R-:W-:Y:S01]  /*5210*/  UISETP.LT.AND UP1, UPT, UR12, 0x1, UPT ;  /* 0x000000010c00788c */ /* 0x000fe2000bf21270 */
[----:B------:R-:W-:Y:S01]  /*5220*/  IMAD.U32 R25, RZ, RZ, UR14 ;  /* 0x0000000eff197e24 */ /* 0x000fe2000f8e00ff */
[----:B----4-:R-:W-:-:S02]  /*5230*/  ISETP.NE.AND P0, PT, R0, RZ, PT ;  /* 0x000000ff0000720c */ /* 0x010fc40003f05270 */
[----:B------:R4:W5:Y:S11]  /*5240*/  LDL.LU R0, [R1+0x90] ;  /* 0x0000900001007983 */ /* 0x0009760000300800 */
[----:B------:R-:W-:-:S05]  /*5250*/  VOTEU.ANY UP0, P0 ;  /* 0x00000000003f7886 */ /* 0x000fca0000000100 */
[----:B------:R-:W-:-:S04]  /*5260*/  @UP0 USEL UR6, UR12, 0x1, UP1 ;  /* 0x000000010c060887 */ /* 0x000fc80008800000 */
[----:B------:R-:W-:-:S06]  /*5270*/  @UP0 UIADD3 UR6, UR5, UR12, -UR6 ;  /* 0x0000000c05060290 */ /* 0x000fcc000fffe806 */
[----:B------:R-:W-:-:S04]  /*5280*/  IMAD.U32 R24, RZ, RZ, UR6 ;  /* 0x00000006ff187e24 */ /* 0x000fc8000f8e00ff */
[----:B------:R-:W-:-:S05]  /*5290*/  @P0 IMAD.SHL.U32 R24, R24, 0x8, RZ ;  /* 0x0000000818180824 */ /* 0x000fca00078e00ff */
[----:B------:R-:W-:Y:S01]  /*52a0*/  @P0 LOP3.LUT R24, R24, 0x18, RZ, 0xc0, !PT ;  /* 0x0000001818180812 */ /* 0x000fe200078ec0ff */
[----:B------:R-:W-:-:S03]  /*52b0*/  UISETP.GT.U32.AND UP0, UPT, UR13, 0x1, UPT ;  /* 0x000000010d00788c */ /* 0x000fc6000bf04070 */
[----:B------:R-:W-:-:S04]  /*52c0*/  @P0 IADD3 R24, R25, 0x20, R24 ;  /* 0x0000002019180810 */ /* 0x000fc80007ffe018 */
[----:B--2---:R-:W-:-:S04]  /*52d0*/  @P0 PRMT R24, R227, 0x654, R24 ;  /* 0x00000654e3180816 */ /* 0x004fc80000000018 */
[----:B------:R4:W-:Y:S01]  /*52e0*/  @P0 SYNCS.ARRIVE.TRANS64.RED.A1T0 RZ, [R24+URZ], RZ ;  /* 0x000000ff18ff09a7 */ /* 0x0009e2000810043f */
[----:B------:R-:W-:-:S13]  /*52f0*/  PLOP3.LUT P0, PT, PT, PT, UP0, 0x80, 0x0 ;  /* 0x000000000000781c */ /* 0x000fda0003f0f008 */
[----:B----4-:R-:W-:Y:S05]  /*5300*/  @P0 BRA `(.L_x_33) ;  /* 0x0000000000040947 */ /* 0x010fea0003800000 */
[----:B------:R-:W-:Y:S01]  /*5310*/  BPT.TRAP 0x1 ;  /* 0x000000040000795c */ /* 0x000fe20000300000 */
.L_x_33:
[----:B-----5:R4:W-:Y:S01]  /*5320*/  STL [R1+0x94], R2 ;  /* 0x0000940201007387 */ /* 0x0209e20000100800 */
[----:B------:R-:W1:Y:S01]  /*5330*/  LDC R28, c[0x0][0x288] ;  /* 0x0000a200ff1c7b82 */ /* 0x000e620000000800 */
[----:B------:R-:W-:Y:S02]  /*5340*/  ULDC UR6, c[0x0][0x284] ;  /* 0x0000a10000067ab9 */ /* 0x000fe40000000800 */
[----:B----4-:R-:W4:Y:S04]  /*5350*/  LDL.LU R2, [R1+0x88] ;  /* 0x0000880001027983 */ /* 0x010f280000300800 */
[----:B------:R0:W-:Y:S04]  /*5360*/  STL [R1+0x90], R0 ;  /* 0x0000900001007387 */ /* 0x0001e80000100800 */
[----:B0-----:R-:W2:Y:S01]  /*5370*/  LDL.LU R0, [R1+0x8c] ;  /* 0x00008c0001007983 */ /* 0x001ea20000300800 */
[----:B------:R-:W0:Y:S02]  /*5380*/  S2R R227, SR_TID.X ;  /* 0x0000000000e37919 */ /* 0x000e240000002100 */
[----:B0-----:R-:W-:-:S02]  /*5390*/  SHF.R.U32.HI R24, RZ, 0x2, R227 ;  /* 0x00000002ff187819 */ /* 0x001fc400000116e3 */
[----:B------:R-:W-:Y:S02]  /*53a0*/  LOP3.LUT R26, R227, 0x60, RZ, 0xc0, !PT ;  /* 0x00000060e31a7812 */ /* 0x000fe400078ec0ff */
[----:B------:R-:W-:Y:S02]  /*53b0*/  SHF.R.U32.HI R27, RZ, 0x7, R227 ;  /* 0x00000007ff1b7819 */ /* 0x000fe400000116e3 */
[----:B------:R-:W-:Y:S02]  /*53c0*/  LOP3.LUT R25, R24, 0x7, RZ, 0xc0, !PT ;  /* 0x0000000718197812 */ /* 0x000fe400078ec0ff */
[----:B------:R-:W-:Y:S02]  /*53d0*/  SHF.R.U32.HI R26, RZ, 0x1, R26 ;  /* 0x00000001ff1a7819 */ /* 0x000fe4000001161a */
[----:B------:R-:W-:Y:S02]  /*53e0*/  LOP3.LUT R24, R27, 0x1, RZ, 0xc0, !PT ;  /* 0x000000011b187812 */ /* 0x000fe400078ec0ff */
[----:B------:R-:W-:-:S02]  /*53f0*/  IADD3 R31, RZ, -R26, -R25 ;  /* 0x8000001aff1f7210 */ /* 0x000fc40007ffe819 */
[----:B------:R-:W-:Y:S01]  /*5400*/  LOP3.LUT R27, R227, 0x3, RZ, 0xc0, !PT ;  /* 0x00000003e31b7812 */ /* 0x000fe200078ec0ff */
[C---:B------:R-:W-:Y:S02]  /*5410*/  IMAD.SHL.U32 R30, R24.reuse, 0x40, RZ ;  /* 0x00000040181e7824 */ /* 0x040fe400078e00ff */
[----:B------:R-:W-:Y:S02]  /*5420*/  IMAD R31, R24, -0x40, R31 ;  /* 0xffffffc0181f7824 */ /* 0x000fe400078e021f */
[----:B----4-:R-:W-:Y:S02]  /*5430*/  IMAD.SHL.U32 R29, R2, 0x80, RZ ;  /* 0x00000080021d7824 */ /* 0x010fe400078e00ff */
[----:B------:R0:W5:Y:S01]  /*5440*/  LDL.LU R2, [R1+0x94] ;  /* 0x0000940001027983 */ /* 0x0001620000300800 */
[----:B--2---:R-:W-:Y:S02]  /*5450*/  IMAD.WIDE R38, R0, 0x100, RZ ;  /* 0x0000010000267825 */ /* 0x004fe400078e02ff */
[----:B-1----:R-:W-:-:S02]  /*5460*/  ISETP.GE.AND P0, PT, R29, R28, PT ;  /* 0x0000001c1d00720c */ /* 0x002fc40003f06270 */
[----:B------:R-:W-:Y:S01]  /*5470*/  LOP3.LUT R43, R30, 0x40, R25, 0xe2, !PT ;  /* 0x000000401e2b7812 */ /* 0x000fe200078ee219 */
[----:B------:R-:W-:Y:S02]  /*5480*/  IMAD.SHL.U32 R24, R0, 0x100, RZ ;  /* 0x0000010000187824 */ /* 0x000fe400078e00ff */
[----:B------:R0:W5:Y:S01]  /*5490*/  LDL.LU R0, [R1+0x90] ;  /* 0x0000900001007983 */ /* 0x0001620000300800 */
[----:B------:R-:W-:Y:S02]  /*54a0*/  IMAD.SHL.U32 R32, R227, 0x2, RZ ;  /* 0x00000002e3207824 */ /* 0x000fe400078e00ff */
[C---:B------:R-:W-:Y:S01]  /*54b0*/  ISETP.GE.OR P0, PT, R24.reuse, UR6, P0 ;  /* 0x0000000618007c0c */ /* 0x040fe20008706670 */
[----:B------:R-:W-:Y:S01]  /*54c0*/  IMAD R42, R27, -0x2, R28 ;  /* 0xfffffffe1b2a7824 */ /* 0x000fe200078e021c */
[----:B------:R-:W-:Y:S01]  /*54d0*/  IADD3 R41, -R24, UR6, R31 ;  /* 0x0000000618297c10 */ /* 0x000fe2000fffe11f */
[----:B------:R-:W-:Y:S01]  /*54e0*/  IMAD.MOV.U32 R40, RZ, RZ, -0x1 ;  /* 0xffffffffff287424 */ /* 0x000fe200078e00ff */
[----:B------:R-:W-:Y:S01]  /*54f0*/  LOP3.LUT R43, R38, R43, R26, 0xfe, !PT ;  /* 0x0000002b262b7212 */ /* 0x000fe200078efe1a */
[----:B------:R-:W-:Y:S01]  /*5500*/  IMAD.IADD R42, R42, 0x1, -R29 ;  /* 0x000000012a2a7824 */ /* 0x000fe200078e0a1d */
[----:B------:R-:W-:-:S07]  /*5510*/  LOP3.LUT R32, R29, 0x6, R32, 0xf8, !PT ;  /* 0x000000061d207812 */ /* 0x000fce00078ef820 */
[----:B0-----:R-:W-:Y:S05]  /*5520*/  @P0 BRA `(.L_x_35) ;  /* 0x00000090001c0947 */ /* 0x001fea0003800000 */
[----:B------:R-:W0:Y:S01]  /*5530*/  LDC.64 R28, c[0x0][0x5c8] ;  /* 0x00017200ff1c7b82 */ /* 0x000e220000000a00 */
[----:B------:R-:W-:Y:S01]  /*5540*/  USHF.R.S32.HI UR7, URZ, 0x1f, UR22 ;  /* 0x0000001f3f077899 */ /* 0x000fe20008011416 */
[--C-:B------:R-:W-:Y:S01]  /*5550*/  SHF.R.S32.HI R33, RZ, 0x1f, R32.reuse ;  /* 0x0000001fff217819 */ /* 0x100fe20000011420 */
[----:B------:R-:W-:Y:S01]  /*5560*/  ULDC.64 UR8, c[0x0][0x5d0] ;  /* 0x0001740000087ab9 */ /* 0x000fe20000000a00 */
[----:B------:R-:W-:Y:S01]  /*5570*/  BSSY B0, `(.L_x_35) ;  /* 0x0000902000007945 */ /* 0x000fe20003800000 */
[----:B------:R-:W-:Y:S02]  /*5580*/  UIMAD UR6, UR7, UR8, URZ ;  /* 0x00000008070672a4 */ /* 0x000fe4000f8e023f */
[----:B------:R-:W-:Y:S02]  /*5590*/  IMAD.U32 R27, RZ, RZ, UR8 ;  /* 0x00000008ff1b7e24 */ /* 0x000fe4000f8e00ff */
[----:B------:R-:W-:Y:S02]  /*55a0*/  UIMAD UR6, UR22, UR9, UR6 ;  /* 0x00000009160672a4 */ /* 0x000fe4000f8e0206 */
[----:B------:R-:W-:Y:S01]  /*55b0*/  IMAD.WIDE.U32 R26, R27, UR22, R32 ;  /* 0x000000161b1a7c25 */ /* 0x000fe2000f8e0020 */
[----:B------:R-:W-:-:S03]  /*55c0*/  ULDC.64 UR8, c[0x0][0x5c0] ;  /* 0x0001700000087ab9 */ /* 0x000fc60000000a00 */
[----:B------:R-:W-:Y:S02]  /*55d0*/  VIADD R27, R27, UR6 ;  /* 0x000000061b1b7c36 */ /* 0x000fe40008000000 */
[-C--:B0-----:R-:W-:Y:S01]  /*55e0*/  IMAD R24, R39, R28.reuse, RZ ;  /* 0x0000001c27187224 */ /* 0x081fe200078e02ff */
[----:B------:R-:W-:Y:S01]  /*55f0*/  SHF.L.U64.HI R34, R28, 0x3, R29 ;  /* 0x000000031c227819 */ /* 0x000fe2000001021d */
[----:B------:R-:W-:-:S04]  /*5600*/  IMAD.WIDE.U32 R26, R43, R28, R26 ;  /* 0x0000001c2b1a7225 */ /* 0x000fc800078e001a */
[----:B------:R-:W-:Y:S01]  /*5610*/  IMAD R25, R43, R29, R24 ;  /* 0x0000001d2b197224 */ /* 0x000fe200078e0218 */
[----:B------:R-:W-:Y:S01]  /*5620*/  IADD3 R24, P2, R26, UR8, RZ ;  /* 0x000000081a187c10 */ /* 0x000fe2000ff5e0ff */
[C---:B------:R-:W-:Y:S01]  /*5630*/  IMAD.SHL.U32 R35, R28.reuse, 0x8, RZ ;  /* 0x000000081c237824 */ /* 0x040fe200078e00ff */
[----:B------:R-:W-:Y:S01]  /*5640*/  LEA R30, P3, R28, R26, 0x7 ;  /* 0x0000001a1c1e7211 */ /* 0x000fe200078638ff */
[----:B------:R-:W-:-:S03]  /*5650*/  IMAD.IADD R27, R27, 0x1, R25 ;  /* 0x000000011b1b7824 */ /* 0x000fc600078e0219 */
[----:B------:R-:W-:Y:S02]  /*5660*/  IADD3 R26, P1, P0, R26, UR8, R35 ;  /* 0x000000081a1a7c10 */ /* 0x000fe4000f83e023 */
[----:B------:R-:W-:Y:S02]  /*5670*/  IADD3.X R25, R27, UR9, RZ, P2, !PT ;  /* 0x000000091b197c10 */ /* 0x000fe400097fe4ff */
[----:B------:R-:W-:Y:S02]  /*5680*/  FSETP.NEU.AND P2, PT, RZ, UR21, PT ;  /* 0x00000015ff007c0b */ /* 0x000fe4000bf4d000 */
[----:B------:R-:W-:Y:S02]  /*5690*/  LEA.HI.X R31, R28, R27, R29, 0x7, P3 ;  /* 0x0000001b1c1f7211 */ /* 0x000fe400018f3c1d */
[C---:B------:R-:W-:Y:S02]  /*56a0*/  IADD3 R28, P3, R30.reuse, UR8, RZ ;  /* 0x000000081e1c7c10 */ /* 0x040fe4000ff7e0ff */
[----:B------:R-:W-:-:S02]  /*56b0*/  IADD3 R30, P5, P6, R30, UR8, R35 ;  /* 0x000000081e1e7c10 */ /* 0x000fc4000febe023 */
[----:B------:R-:W-:Y:S02]  /*56c0*/  IADD3.X R29, R31, UR9, RZ, P3, !PT ;  /* 0x000000091f1d7c10 */ /* 0x000fe40009ffe4ff */
[--C-:B------:R-:W-:Y:S02]  /*56d0*/  IADD3.X R27, R27, UR9, R34.reuse, P1, P0 ;  /* 0x000000091b1b7c10 */ /* 0x100fe40008fe0422 */
[----:B------:R-:W-:Y:S01]  /*56e0*/  IADD3.X R31, R31, UR9, R34, P5, P6 ;  /* 0x000000091f1f7c10 */ /* 0x000fe2000afec422 */
[----:B------:R-:W-:Y:S06]  /*56f0*/  @!P2 BRA `(.L_x_36) ;  /* 0x0000006c001ca947 */ /* 0x000fec0003800000 */
[----:B------:R-:W-:Y:S01]  /*5700*/  ULDC.64 UR8, c[0x0][0x5b8] ;  /* 0x00016e0000087ab9 */ /* 0x000fe20000000a00 */
[----:B------:R-:W-:Y:S01]  /*5710*/  ISETP.GE.AND P0, PT, R41, 0x1, PT ;  /* 0x000000012900780c */ /* 0x000fe20003f06270 */
[----:B------:R-:W-:Y:S02]  /*5720*/  UIMAD UR6, UR7, UR8, URZ ;  /* 0x00000008070672a4 */ /* 0x000fe4000f8e023f */
[----:B------:R-:W-:Y:S01]  /*5730*/  IMAD.U32 R35, RZ, RZ, UR8 ;  /* 0x00000008ff237e24 */ /* 0x000fe2000f8e00ff */
[----:B------:R-:W-:Y:S01]  /*5740*/  BSSY B1, `(.L_x_37) ;  /* 0x0000010000017945 */ /* 0x000fe20003800000 */
[----:B------:R-:W-:Y:S01]  /*5750*/  ISETP.LT.OR P3, PT, R42, 0x1, !P0 ;  /* 0x000000012a00780c */ /* 0x000fe20004761670 */
[----:B------:R-:W-:Y:S02]  /*5760*/  UIMAD UR6, UR22, UR9, UR6 ;  /* 0x00000009160672a4 */ /* 0x000fe4000f8e0206 */
[----:B------:R-:W-:Y:S01]  /*5770*/  IMAD.WIDE.U32 R32, R35, UR22, R32 ;  /* 0x0000001623207c25 */ /* 0x000fe2000f8e0020 */
[----:B------:R-:W-:-:S03]  /*5780*/  ULDC.64 UR8, c[0x0][0x5a8] ;  /* 0x00016a0000087ab9 */ /* 0x000fc60000000a00 */
[----:B------:R-:W-:Y:S02]  /*5790*/  IMAD.MOV.U32 R36, RZ, RZ, R32 ;  /* 0x000000ffff247224 */ /* 0x000fe400078e0020 */
[----:B------:R-:W-:Y:S01]  /*57a0*/  VIADD R37, R33, UR6 ;  /* 0x0000000621257c36 */ /* 0x000fe20008000000 */
[----:B------:R-:W-:Y:S02]  /*57b0*/  ULDC.64 UR6, c[0x0][0x5b0] ;  /* 0x00016c0000067ab9 */ /* 0x000fe40000000a00 */
[----:B------:R-:W-:Y:S02]  /*57c0*/  IMAD R34, R39, UR6, RZ ;  /* 0x0000000627227c24 */ /* 0x000fe4000f8e02ff */
[----:B------:R-:W-:-:S04]  /*57d0*/  IMAD.WIDE.U32 R32, R43, UR6, R36 ;  /* 0x000000062b207c25 */ /* 0x000fc8000f8e0024 */
[--C-:B------:R-:W-:Y:S01]  /*57e0*/  IMAD R35, R43, UR7, R34.reuse ;  /* 0x000000072b237c24 */ /* 0x100fe2000f8e0222 */
[----:B------:R-:W-:Y:S02]  /*57f0*/  IADD3 R32, P1, R32, UR8, RZ ;  /* 0x0000000820207c10 */ /* 0x000fe4000ff3e0ff */
[----:B------:R-:W-:Y:S02]  /*5800*/  PRMT R34, RZ, 0x7610, R34 ;  /* 0x00007610ff227816 */ /* 0x000fe40000000022 */
[----:B------:R-:W-:Y:S01]  /*5810*/  IADD3.X R33, R33, UR9, R35, P1, !PT ;  /* 0x0000000921217c10 */ /* 0x000fe20008ffe423 */
[----:B------:R-:W-:Y:S08]  /*5820*/  @P3 BRA `(.L_x_38) ;  /* 0x0000000000043947 */ /* 0x000ff00003800000 */
[----:B------:R0:W5:Y:S02]  /*5830*/  LDG.E.U8 R34, desc[UR16][R32.64] ;  /* 0x0000001020227981 */ /* 0x000164000c1e1100 */
.L_x_38:
[----:B------:R-:W-:Y:S05]  /*5840*/  BSYNC B1 ;  /* 0x0000000000017941 */ /* 0x000fea0003800000 */
.L_x_37:
[----:B-----5:R-:W-:Y:S01]  /*5850*/  LOP3.LUT R34, R34, 0xff, RZ, 0xc0, !PT ;  /* 0x000000ff22227812 */ /* 0x020fe200078ec0ff */
[----:B------:R-:W-:Y:S01]  /*5860*/  BSSY B1, `(.L_x_39) ;  /* 0x000000b000017945 */ /* 0x000fe20003800000 */
[----:B------:R-:W-:Y:S02]  /*5870*/  ISETP.LT.OR P2, PT, R42, 0x2, !P0 ;  /* 0x000000022a00780c */ /* 0x000fe40004741670 */
[----:B------:R-:W-:-:S05]  /*5880*/  F2FP.F16.E5M2.UNPACK_B R34, R34 ;  /* 0x00000022ff22723e */ /* 0x000fca00020004ff */
[----:B------:R-:W-:-:S05]  /*5890*/  HADD2.F32 R34, -RZ, R34.H0_H0 ;  /* 0x20000022ff227230 */ /* 0x000fca0000004100 */
[----:B------:R-:W-:Y:S01]  /*58a0*/  FMUL R35, R34, UR21 ;  /* 0x0000001522237c20 */ /* 0x000fe20008400000 */
[----:B------:R-:W-:-:S03]  /*58b0*/  PRMT R34, RZ, 0x7610, R34 ;  /* 0x00007610ff227816 */ /* 0x000fc60000000022 */
[----:B------:R-:W-:-:S05]  /*58c0*/  FFMA R35, R226, UR20, R35 ;  /* 0x00000014e2237c23 */ /* 0x000fca0008000023 */
[----:B------:R-:W-:-:S05]  /*58d0*/  F2FP.SATFINITE.E5M2.F32.PACK_AB_MERGE_C R35, RZ, R35, RZ ;  /* 0x00000023ff23723e */ /* 0x000fca00048060ff */
[----:B------:R1:W-:Y:S01]  /*58e0*/  @!P3 STG.E.U8 desc[UR16][R24.64], R35 ;  /* 0x000000231800b986 */ /* 0x0003e2000c101110 */
[----:B------:R-:W-:Y:S05]  /*58f0*/  @P2 BRA `(.L_x_40) ;  /* 0x0000000000042947 */ /* 0x000fea0003800000 */
[----:B------:R2:W5:Y:S02]  /*5900*/  LDG.E.U8 R34, desc[UR16][R32.64+0x1] ;  /* 0x0000011020227981 */ /* 0x000564000c1e1100 */
.L_x_40:
[----:B------:R-:W-:Y:S05]  /*5910*/  BSYNC B1 ;  /* 0x0000000000017941 */ /* 0x000fea0003800000 */
.L_x_39:
[----:B-----5:R-:W-:Y:S01]  /*5920*/  LOP3.LUT R34, R34, 0xff, RZ, 0xc0, !PT ;  /* 0x000000ff22227812 */ /* 0x020fe200078ec0ff */
[----:B------:R-:W-:Y:S01]  /*5930*/  BSSY B1, `(.L_x_41) ;  /* 0x0000013000017945 */ /* 0x000fe20003800000 */
[----:B------:R-:W-:Y:S02]  /*5940*/  IADD3 R45, P1, R43, 0x8, RZ ;  /* 0x000000082b2d7810 */ /* 0x000fe40007f3e0ff */
[----:B------:R-:W-:-:S03]  /*5950*/  F2FP.F16.E5M2.UNPACK_B R34, R34 ;  /* 0x00000022ff22723e */ /* 0x000fc600020004ff */
[----:B-1----:R-:W-:Y:S01]  /*5960*/  IMAD.X R35, RZ, RZ, R39, P1 ;  /* 0x000000ffff237224 */ /* 0x002fe200008e0627 */
[----:B------:R-:W-:Y:S01]  /*5970*/  ISETP.GE.AND P1, PT, R41, 0x9, PT ;  /* 0x000000092900780c */ /* 0x000fe20003f26270 */
[----:B------:R-:W-:Y:S02]  /*5980*/  HADD2.F32 R34, -RZ, R34.H0_H0 ;  /* 0x20000022ff227230 */ /* 0x000fe40000004100 */
[----:B------:R-:W-:Y:S01]  /*5990*/  IMAD R46, R35, UR6, RZ ;  /* 0x00000006232e7c24 */ /* 0x000fe2000f8e02ff */
[----:B------:R-:W-:Y:S02]  /*59a0*/  ISETP.LT.OR P5, PT, R42, 0x1, !P1 ;  /* 0x000000012a00780c */ /* 0x000fe40004fa1670 */
[----:B------:R-:W-:Y:S01]  /*59b0*/  FMUL R44, R34, UR21 ;  /* 0x00000015222c7c20 */ /* 0x000fe20008400000 */
[----:B------:R-:W-:-:S04]  /*59c0*/  IMAD.WIDE.U32 R34, R45, UR6, R36 ;  /* 0x000000062d227c25 */ /* 0x000fc8000f8e0024 */
[----:B------:R-:W-:Y:S01]  /*59d0*/  FFMA R44, R225, UR20, R44 ;  /* 0x00000014e12c7c23 */ /* 0x000fe2000800002c */
[----:B------:R-:W-:Y:S01]  /*59e0*/  IMAD R45, R45, UR7, R46 ;  /* 0x000000072d2d7c24 */ /* 0x000fe2000f8e022e */
[----:B------:R-:W-:-:S03]  /*59f0*/  IADD3 R34, P3, R34, UR8, RZ ;  /* 0x0000000822227c10 */ /* 0x000fc6000ff7e0ff */
[----:B------:R-:W-:Y:S02]  /*5a00*/  F2FP.SATFINITE.E5M2.F32.PACK_AB_MERGE_C R47, RZ, R44, RZ ;  /* 0x0000002cff2f723e */ /* 0x000fe400048060ff */
[----:B------:R-:W-:Y:S02]  /*5a10*/  IADD3.X R35, R35, UR9, R45, P3, !PT ;  /* 0x0000000923237c10 */ /* 0x000fe40009ffe42d */
[----:B------:R-:W-:Y:S01]  /*5a20*/  PRMT R44, RZ, 0x7610, R44 ;  /* 0x00007610ff2c7816 */ /* 0x000fe2000000002c */
[----:B------:R1:W-:Y:S01]  /*5a30*/  @!P2 STG.E.U8 desc[UR16][R24.64+0x1], R47 ;  /* 0x0000012f1800a986 */ /* 0x0003e2000c101110 */
[----:B------:R-:W-:Y:S05]  /*5a40*/  @P5 BRA `(.L_x_42) ;  /* 0x0000000000045947 */ /* 0x000fea0003800000 */
[----:B------:R4:W5:Y:S02]  /*5a50*/  LDG.E.U8 R44, desc[UR16][R34.64] ;  /* 0x00000010222c7981 */ /* 0x000964000c1e1100 */
.L_x_42:
[----:B------:R-:W-:Y:S05]  /*5a60*/  BSYNC B1 ;  /* 0x0000000000017941 */ /* 0x000fea0003800000 */
.L_x_41:
        /* <DEDUP_REMOVED lines=12> */
.L_x_44:
[----:B------:R-:W-:Y:S05]  /*5b30*/  BSYNC B1 ;  /* 0x0000000000017941 */ /* 0x000fea0003800000 */
.L_x_43:
[----:B-----5:R-:W-:Y:S01]  /*5b40*/  LOP3.LUT R44, R44, 0xff, RZ, 0xc0, !PT ;  /* 0x000000ff2c2c7812 */ /* 0x020fe200078ec0ff */
[----:B------:R-:W-:Y:S01]  /*5b50*/  BSSY B1, `(.L_x_45) ;  /* 0x000000b000017945 */ /* 0x000fe20003800000 */
[----:B------:R-:W-:Y:S02]  /*5b60*/  ISETP.LT.OR P3, PT, R42, 0x9, !P0 ;  /* 0x000000092a00780c */ /* 0x000fe40004761670 */
[----:B------:R-:W-:-:S05]  /*5b70*/  F2FP.F16.E5M2.UNPACK_B R44, R44 ;  /* 0x0000002cff2c723e */ /* 0x000fca00020004ff */
[----:B------:R-:W-:-:S05]  /*5b80*/  HADD2.F32 R44, -RZ, R44.H0_H0 ;  /* 0x2000002cff2c7230 */ /* 0x000fca0000004100 */
[----:B------:R-:W-:-:S04]  /*5b90*/  FMUL R44, R44, UR21 ;  /* 0x000000152c2c7c20 */ /* 0x000fc80008400000 */
[----:B------:R-:W-:-:S05]  /*5ba0*/  FFMA R44, R223, UR20, R44 ;  /* 0x00000014df2c7c23 */ /* 0x000fca000800002c */
[----:B0-----:R-:W-:Y:S02]  /*5bb0*/  F2FP.SATFINITE.E5M2.F32.PACK_AB_MERGE_C R45, RZ, R44, RZ ;  /* 0x0000002cff2d723e */ /* 0x001fe400048060ff */
[----:B------:R-:W-:-:S03]  /*5bc0*/  PRMT R44, RZ, 0x7610, R44 ;  /* 0x00007610ff2c7816 */ /* 0x000fc6000000002c */
[----:B------:R0:W-:Y:S01]  /*5bd0*/  @!P2 STG.E.U8 desc[UR16][R26.64+0x1], R45 ;  /* 0x0000012d1a00a986 */ /* 0x0001e2000c101110 */
[----:B------:R-:W-:Y:S05]  /*5be0*/  @P3 BRA `(.L_x_46) ;  /* 0x0000000000043947 */ /* 0x000fea0003800000 */
[----:B------:R0:W5:Y:S02]  /*5bf0*/  LDG.E.U8 R44, desc[UR16][R32.64+0x8] ;  /* 0x00000810202c7981 */ /* 0x000164000c1e1100 */
.L_x_46:
[----:B------:R-:W-:Y:S05]  /*5c00*/  BSYNC B1 ;  /* 0x0000000000017941 */ /* 0x000fea0003800000 */
.L_x_45:
[----:B-----5:R-:W-:Y:S01]  /*5c10*/  LOP3.LUT R44, R44, 0xff, RZ, 0xc0, !PT ;  /* 0x000000ff2c2c7812 */ /* 0x020fe200078ec0ff */
[----:B------:R-:W-:Y:S01]  /*5c20*/  BSSY B1, `(.L_x_47) ;  /* 0x000000b000017945 */ /* 0x000fe20003800000 */
[----:B------:R-:W-:Y:S02]  /*5c30*/  ISETP.LT.OR P2, PT, R42, 0xa, !P0 ;  /* 0x0000000a2a00780c */ /* 0x000fe40004741670 */
[----:B------:R-:W-:-:S05]  /*5c40*/  F2FP.F16.E5M2.UNPACK_B R44, R44 ;  /* 0x0000002cff2c723e */ /* 0x000fca00020004ff */
[----:B------:R-:W-:-:S05]  /*5c50*/  HADD2.F32 R44, -RZ, R44.H0_H0 ;  /* 0x2000002cff2c7230 */ /* 0x000fca0000004100 */
[----:B0-----:R-:W-:Y:S01]  /*5c60*/  FMUL R45, R44, UR21 ;  /* 0x000000152c2d7c20 */ /* 0x001fe20008400000 */
[----:B------:R-:W-:-:S03]  /*5c70*/  PRMT R44, RZ, 0x7610, R44 ;  /* 0x00007610ff2c7816 */ /* 0x000fc6000000002c */
[----:B------:R-:W-:-:S05]  /*5c80*/  FFMA R45, R222, UR20, R45 ;  /* 0x00000014de2d7c23 */ /* 0x000fca000800002d */
[----:B------:R-:W-:-:S05]  /*5c90*/  F2FP.SATFINITE.E5M2.F32.PACK_AB_MERGE_C R45, RZ, R45, RZ ;  /* 0x0000002dff2d723e */ /* 0x000fca00048060ff */
[----:B------:R0:W-:Y:S01]  /*5ca0*/  @!P3 STG.E.U8 desc[UR16][R24.64+0x8], R45 ;  /* 0x0000082d1800b986 */ /* 0x0001e2000c101110 */
[----:B------:R-:W-:Y:S05]  /*5cb0*/  @P2 BRA `(.L_x_48) ;  /* 0x0000000000042947 */ /* 0x000fea0003800000 */
[----:B------:R0:W5:Y:S02]  /*5cc0*/  LDG.E.U8 R44, desc[UR16][R32.64+0x9] ;  /* 0x00000910202c7981 */ /* 0x000164000c1e1100 */
.L_x_48:
[----:B------:R-:W-:Y:S05]  /*5cd0*/  BSYNC B1 ;  /* 0x0000000000017941 */ /* 0x000fea0003800000 */
.L_x_47:
        /* <DEDUP_REMOVED lines=12> */
.L_x_50:
[----:B------:R-:W-:Y:S05]  /*5da0*/  BSYNC B1 ;  /* 0x0000000000017941 */ /* 0x000fea0003800000 */
.L_x_49:
        /* <DEDUP_REMOVED lines=12> */
.L_x_52:
[----:B------:R-:W-:Y:S05]  /*5e70*/  BSYNC B1 ;  /* 0x0000000000017941 */ /* 0x000fea0003800000 */
.L_x_51:
        /* <DEDUP_REMOVED lines=12> */
.L_x_54:
[----:B------:R-:W-:Y:S05]  /*5f40*/  BSYNC B1 ;  /* 0x0000000000017941 */ /* 0x000fea0003800000 */
.L_x_53:
        /* <DEDUP_REMOVED lines=12> */
.L_x_56:
[----:B------:R-:W-:Y:S05]  /*6010*/  BSYNC B1 ;  /* 0x0000000000017941 */ /* 0x000fea0003800000 */
.L_x_55:
        /* <DEDUP_REMOVED lines=12> */
.L_x_58:
[----:B------:R-:W-:Y:S05]  /*60e0*/  BSYNC B1 ;  /* 0x0000000000017941 */ /* 0x000fea0003800000 */
.L_x_57:
        /* <DEDUP_REMOVED lines=12> */
.L_x_60:
[----:B------:R-:W-:Y:S05]  /*61b0*/  BSYNC B1 ;  /* 0x0000000000017941 */ /* 0x000fea0003800000 */
.L_x_59:
        /* <DEDUP_REMOVED lines=12> */
.L_x_62:
[----:B------:R-:W-:Y:S05]  /*6280*/  BSYNC B1 ;  /* 0x0000000000017941 */ /* 0x000fea0003800000 */
.L_x_61:
        /* <DEDUP_REMOVED lines=12> */
.L_x_64:
[----:B------:R-:W-:Y:S05]  /*6350*/  BSYNC B1 ;  /* 0x0000000000017941 */ /* 0x000fea0003800000 */
.L_x_63:
        /* <DEDUP_REMOVED lines=12> */
.L_x_66:
[----:B------:R-:W-:Y:S05]  /*6420*/  BSYNC B1 ;  /* 0x0000000000017941 */ /* 0x000fea0003800000 */
.L_x_65:
        /* <DEDUP_REMOVED lines=12> */
.L_x_68:
[----:B------:R-:W-:Y:S05]  /*64f0*/  BSYNC B1 ;  /* 0x0000000000017941 */ /* 0x000fea0003800000 */
.L_x_67:
        /* <DEDUP_REMOVED lines=12> */
.L_x_70:
[----:B------:R-:W-:Y:S05]  /*65c0*/  BSYNC B1 ;  /* 0x0000000000017941 */ /* 0x000fea0003800000 */
.L_x_69:
        /* <DEDUP_REMOVED lines=12> */
.L_x_72:
[----:B------:R-:W-:Y:S05]  /*6690*/  BSYNC B1 ;  /* 0x0000000000017941 */ /* 0x000fea0003800000 */
.L_x_71:
        /* <DEDUP_REMOVED lines=12> */
.L_x_74:
[----:B------:R-:W-:Y:S05]  /*6760*/  BSYNC B1 ;  /* 0x0000000000017941 */ /* 0x000fea0003800000 */
.L_x_73:
        /* <DEDUP_REMOVED lines=12> */
.L_x_76:
[----:B------:R-:W-:Y:S05]  /*6830*/  BSYNC B1 ;  /* 0x0000000000017941 */ /* 0x000fea0003800000 */
.L_x_75:
        /* <DEDUP_REMOVED lines=12> */
.L_x_78:
[----:B------:R-:W-:Y:S05]  /*6900*/  BSYNC B1 ;  /* 0x0000000000017941 */ /* 0x000fea0003800000 */
.L_x_77:
        /* <DEDUP_REMOVED lines=12> */
.L_x_80:
[----:B------:R-:W-:Y:S05]  /*69d0*/  BSYNC B1 ;  /* 0x0000000000017941 */ /* 0x000fea0003800000 */
.L_x_79:
        /* <DEDUP_REMOVED lines=12> */
.L_x_82:
[----:B------:R-:W-:Y:S05]  /*6aa0*/  BSYNC B1 ;  /* 0x0000000000017941 */ /* 0x000fea0003800000 */
.L_x_81:
        /* <DEDUP_REMOVED lines=12> */
.L_x_84:
[----:B------:R-:W-:Y:S05]  /*6b70*/  BSYNC B1 ;  /* 0x0000000000017941 */ /* 0x000fea0003800000 */
.L_x_83:
        /* <DEDUP_REMOVED lines=12> */
.L_x_86:
[----:B------:R-:W-:Y:S05]  /*6c40*/  BSYNC B1 ;  /* 0x0000000000017941 */ /* 0x000fea0003800000 */
.L_x_85:
        /* <DEDUP_REMOVED lines=12> */
.L_x_88:
[----:B------:R-:W-:Y:S05]  /*6d10*/  BSYNC B1 ;  /* 0x0000000000017941 */ /* 0x000fea0003800000 */
.L_x_87:
        /* <DEDUP_REMOVED lines=12> */
.L_x_90:
[----:B------:R-:W-:Y:S05]  /*6de0*/  BSYNC B1 ;  /* 0x0000000000017941 */ /* 0x000fea0003800000 */
.L_x_89:
        /* <DEDUP_REMOVED lines=12> */
.L_x_92:
[----:B------:R-:W-:Y:S05]  /*6eb0*/  BSYNC B1 ;  /* 0x0000000000017941 */ /* 0x000fea0003800000 */
.L_x_91:
        /* <DEDUP_REMOVED lines=12> */
.L_x_94:
[----:B------:R-:W-:Y:S05]  /*6f80*/  BSYNC B1 ;  /* 0x0000000000017941 */ /* 0x000fea0003800000 */
.L_x_93:
        /* <DEDUP_REMOVED lines=12> */
.L_x_96:
[----:B------:R-:W-:Y:S05]  /*7050*/  BSYNC B1 ;  /* 0x0000000000017941 */ /* 0x000fea0003800000 */
.L_x_95:
        /* <DEDUP_REMOVED lines=12> */
.L_x_98:
[----:B------:R-:W-:Y:S05]  /*7120*/  BSYNC B1 ;  /* 0x0000000000017941 */ /* 0x000fea0003800000 */
.L_x_97:
        /* <DEDUP_REMOVED lines=12> */
.L_x_100:
[----:B------:R-:W-:Y:S05]  /*71f0*/  BSYNC B1 ;  /* 0x0000000000017941 */ /* 0x000fea0003800000 */
.L_x_99:
        /* <DEDUP_REMOVED lines=12> */
.L_x_102:
[----:B------:R-:W-:Y:S05]  /*72c0*/  BSYNC B1 ;  /* 0x0000000000017941 */ /* 0x000fea0003800000 */
.L_x_101:
        /* <DEDUP_REMOVED lines=12> */
.L_x_104:
[----:B------:R-:W-:Y:S05]  /*7390*/  BSYNC B1 ;  /* 0x0000000000017941 */ /* 0x000fea0003800000 */
.L_x_103:
        /* <DEDUP_REMOVED lines=12> */
.L_x_106:
[----:B------:R-:W-:Y:S05]  /*7460*/  BSYNC B1 ;  /* 0x0000000000017941 */ /* 0x000fea0003800000 */
.L_x_105:
        /* <DEDUP_REMOVED lines=12> */
.L_x_108:
[----:B------:R-:W-:Y:S05]  /*7530*/  BSYNC B1 ;  /* 0x0000000000017941 */ /* 0x000fea0003800000 */
.L_x_107:
        /* <DEDUP_REMOVED lines=12> */
.L_x_110:
[----:B------:R-:W-:Y:S05]  /*7600*/  BSYNC B1 ;  /* 0x0000000000017941 */ /* 0x000fea0003800000 */
.L_x_109:
        /* <DEDUP_REMOVED lines=12> */
.L_x_112:
[----:B------:R-:W-:Y:S05]  /*76d0*/  BSYNC B1 ;  /* 0x0000000000017941 */ /* 0x000fea0003800000 */
.L_x_111:
        /* <DEDUP_REMOVED lines=12> */
.L_x_114:
[----:B------:R-:W-:Y:S05]  /*77a0*/  BSYNC B1 ;  /* 0x0000000000017941 */ /* 0x000fea0003800000 */
.L_x_113:
        /* <DEDUP_REMOVED lines=12> */
.L_x_116:
[----:B------:R-:W-:Y:S05]  /*7870*/  BSYNC B1 ;  /* 0x0000000000017941 */ /* 0x000fea0003800000 */
.L_x_115:
        /* <DEDUP_REMOVED lines=12> */
.L_x_118:
[----:B------:R-:W-:Y:S05]  /*7940*/  BSYNC B1 ;  /* 0x0000000000017941 */ /* 0x000fea0003800000 */
.L_x_117:
        /* <DEDUP_REMOVED lines=12> */
.L_x_120:
[----:B------:R-:W-:Y:S05]  /*7a10*/  BSYNC B1 ;  /* 0x0000000000017941 */ /* 0x000fea0003800000 */
.L_x_119:
        /* <DEDUP_REMOVED lines=12> */
.L_x_122:
[----:B------:R-:W-:Y:S05]  /*7ae0*/  BSYNC B1 ;  /* 0x0000000000017941 */ /* 0x000fea0003800000 */
.L_x_121:
        /* <DEDUP_REMOVED lines=12> */
.L_x_124:
[----:B------:R-:W-:Y:S05]  /*7bb0*/  BSYNC B1 ;  /* 0x0000000000017941 */ /* 0x000fea0003800000 */
.L_x_123:
        /* <DEDUP_REMOVED lines=12> */
.L_x_126:
[----:B------:R-:W-:Y:S05]  /*7c80*/  BSYNC B1 ;  /* 0x0000000000017941 */ /* 0x000fea0003800000 */
.L_x_125:
        /* <DEDUP_REMOVED lines=12> */
.L_x_128:
[----:B------:R-:W-:Y:S05]  /*7d50*/  BSYNC B1 ;  /* 0x0000000000017941 */ /* 0x000fea0003800000 */
.L_x_127:
        /* <DEDUP_REMOVED lines=12> */
.L_x_130:
[----:B------:R-:W-:Y:S05]  /*7e20*/  BSYNC B1 ;  /* 0x0000000000017941 */ /* 0x000fea0003800000 */
.L_x_129:
        /* <DEDUP_REMOVED lines=12> */
.L_x_132:
[----:B------:R-:W-:Y:S05]  /*7ef0*/  BSYNC B1 ;  /* 0x0000000000017941 */ /* 0x000fea0003800000 */
.L_x_131:
        /* <DEDUP_REMOVED lines=12> */
.L_x_134:
[----:B------:R-:W-:Y:S05]  /*7fc0*/  BSYNC B1 ;  /* 0x0000000000017941 */ /* 0x000fea0003800000 */
.L_x_133:
        /* <DEDUP_REMOVED lines=12> */
.L_x_136:
[----:B------:R-:W-:Y:S05]  /*8090*/  BSYNC B1 ;  /* 0x0000000000017941 */ /* 0x000fea0003800000 */
.L_x_135:
        /* <DEDUP_REMOVED lines=12> */
.L_x_138:
[----:B------:R-:W-:Y:S05]  /*8160*/  BSYNC B1 ;  /* 0x0000000000017941 */ /* 0x000fea0003800000 */
.L_x_137:
        /* <DEDUP_REMOVED lines=12> */
.L_x_140:
[----:B------:R-:W-:Y:S05]  /*8230*/  BSYNC B1 ;  /* 0x0000000000017941 */ /* 0x000fea0003800000 */
.L_x_139:
        /* <DEDUP_REMOVED lines=12> */
.L_x_142:
[----:B------:R-:W-:Y:S05]  /*8300*/  BSYNC B1 ;  /* 0x0000000000017941 */ /* 0x000fea0003800000 */
.L_x_141:
        /* <DEDUP_REMOVED lines=12> */
.L_x_144:
[----:B------:R-:W-:Y:S05]  /*83d0*/  BSYNC B1 ;  /* 0x0000000000017941 */ /* 0x000fea0003800000 */
.L_x_143:
        /* <DEDUP_REMOVED lines=12> */
.L_x_146:
[----:B------:R-:W-:Y:S05]  /*84a0*/  BSYNC B1 ;  /* 0x0000000000017941 */ /* 0x000fea0003800000 */
.L_x_145:
        /* <DEDUP_REMOVED lines=12> */
.L_x_148:
[----:B------:R-:W-:Y:S05]  /*8570*/  BSYNC B1 ;  /* 0x0000000000017941 */ /* 0x000fea0003800000 */
.L_x_147:
        /* <DEDUP_REMOVED lines=12> */
.L_x_150:
[----:B------:R-:W-:Y:S05]  /*8640*/  BSYNC B1 ;  /* 0x0000000000017941 */ /* 0x000fea0003800000 */
.L_x_149:
        /* <DEDUP_REMOVED lines=12> */
.L_x_152:
[----:B------:R-:W-:Y:S05]  /*8710*/  BSYNC B1 ;  /* 0x0000000000017941 */ /* 0x000fea0003800000 */
.L_x_151:
        /* <DEDUP_REMOVED lines=12> */
.L_x_154:
[----:B------:R-:W-:Y:S05]  /*87e0*/  BSYNC B1 ;  /* 0x0000000000017941 */ /* 0x000fea0003800000 */
.L_x_153:
        /* <DEDUP_REMOVED lines=12> */
.L_x_156:
[----:B------:R-:W-:Y:S05]  /*88b0*/  BSYNC B1 ;  /* 0x0000000000017941 */ /* 0x000fea0003800000 */
.L_x_155:
        /* <DEDUP_REMOVED lines=12> */
.L_x_158:
[----:B------:R-:W-:Y:S05]  /*8980*/  BSYNC B1 ;  /* 0x0000000000017941 */ /* 0x000fea0003800000 */
.L_x_157:
        /* <DEDUP_REMOVED lines=12> */
.L_x_160:
[----:B------:R-:W-:Y:S05]  /*8a50*/  BSYNC B1 ;  /* 0x0000000000017941 */ /* 0x000fea0003800000 */
.L_x_159:
[----:B-----5:R-:W-:Y:S01]  /*8a60*/  LOP3.LUT R44, R44, 0xff, RZ, 0xc0, !PT ;  /* 0x000000ff2c2c7812 */ /* 0x020fe200078ec0ff */
[----:B------:R-:W-:Y:S01]  /*8a70*/  BSSY B1, `(.L_x_161) ;  /* 0x000000b000017945 */ /* 0x000fe20003800000 */
[----:B------:R-:W-:Y:S02]  /*8a80*/  ISETP.LT.OR P2, PT, R42, 0x79, !P1 ;  /* 0x000000792a00780c */ /* 0x000fe40004f41670 */
[----:B------:R-:W-:Y:S02]  /*8a90*/  F2FP.F16.E5M2.UNPACK_B R44, R44 ;  /* 0x0000002cff2c723e */ /* 0x000fe400020004ff */
[----:B0-2---:R-:W-:-:S03]  /*8aa0*/  PRMT R32, RZ, 0x7610, R32 ;  /* 0x00007610ff207816 */ /* 0x005fc60000000020 */
[----:B------:R-:W-:-:S05]  /*8ab0*/  HADD2.F32 R44, -RZ, R44.H0_H0 ;  /* 0x2000002cff2c7230 */ /* 0x000fca0000004100 */
[----:B------:R-:W-:-:S04]  /*8ac0*/  FMUL R44, R44, UR21 ;  /* 0x000000152c2c7c20 */ /* 0x000fc80008400000 */
[----:B------:R-:W-:-:S05]  /*8ad0*/  FFMA R44, R165, UR20, R44 ;  /* 0x00000014a52c7c23 */ /* 0x000fca000800002c */
[----:B------:R-:W-:-:S05]  /*8ae0*/  F2FP.SATFINITE.E5M2.F32.PACK_AB_MERGE_C R33, RZ, R44, RZ ;  /* 0x0000002cff21723e */ /* 0x000fca00048060ff */
[----:B------:R0:W-:Y:S01]  /*8af0*/  @!P0 STG.E.U8 desc[UR16][R24.64+0x79], R33 ;  /* 0x0000792118008986 */ /* 0x0001e2000c101110 */
[----:B------:R-:W-:Y:S05]  /*8b00*/  @P2 BRA `(.L_x_162) ;  /* 0x0000000000042947 */ /* 0x000fea0003800000 */
[----:B------:R2:W5:Y:S02]  /*8b10*/  LDG.E.U8 R32, desc[UR16][R34.64+0x78] ;  /* 0x0000781022207981 */ /* 0x000564000c1e1100 */
.L_x_162:
[----:B------:R-:W-:Y:S05]  /*8b20*/  BSYNC B1 ;  /* 0x0000000000017941 */ /* 0x000fea0003800000 */
.L_x_161:
[----:B-----5:R-:W-:Y:S01]  /*8b30*/  LOP3.LUT R32, R32, 0xff, RZ, 0xc0, !PT ;  /* 0x000000ff20207812 */ /* 0x020fe200078ec0ff */
[----:B------:R-:W-:Y:S01]  /*8b40*/  BSSY B1, `(.L_x_163) ;  /* 0x000000b000017945 */ /* 0x000fe20003800000 */
[----:B------:R-:W-:Y:S02]  /*8b50*/  ISETP.LT.OR P1, PT, R42, 0x7a, !P1 ;  /* 0x0000007a2a00780c */ /* 0x000fe40004f21670 */
[----:B------:R-:W-:Y:S02]  /*8b60*/  F2FP.F16.E5M2.UNPACK_B R32, R32 ;  /* 0x00000020ff20723e */ /* 0x000fe400020004ff */
[----:B01----:R-:W-:-:S03]  /*8b70*/  PRMT R24, RZ, 0x7610, R24 ;  /* 0x00007610ff187816 */ /* 0x003fc60000000018 */
[----:B------:R-:W-:-:S05]  /*8b80*/  HADD2.F32 R32, -RZ, R32.H0_H0 ;  /* 0x20000020ff207230 */ /* 0x000fca0000004100 */
[----:B------:R-:W-:-:S04]  /*8b90*/  FMUL R25, R32, UR21 ;  /* 0x0000001520197c20 */ /* 0x000fc80008400000 */
[----:B------:R-:W-:-:S05]  /*8ba0*/  FFMA R25, R164, UR20, R25 ;  /* 0x00000014a4197c23 */ /* 0x000fca0008000019 */
[----:B------:R-:W-:-:S05]  /*8bb0*/  F2FP.SATFINITE.E5M2.F32.PACK_AB_MERGE_C R25, RZ, R25, RZ ;  /* 0x00000019ff19723e */ /* 0x000fca00048060ff */
[----:B------:R0:W-:Y:S01]  /*8bc0*/  @!P2 STG.E.U8 desc[UR16][R26.64+0x78], R25 ;  /* 0x000078191a00a986 */ /* 0x0001e2000c101110 */
[----:B------:R-:W-:Y:S05]  /*8bd0*/  @P1 BRA `(.L_x_164) ;  /* 0x0000000000041947 */ /* 0x000fea0003800000 */
[----:B------:R1:W5:Y:S02]  /*8be0*/  LDG.E.U8 R24, desc[UR16][R34.64+0x79] ;  /* 0x0000791022187981 */ /* 0x000364000c1e1100 */
.L_x_164:
[----:B------:R-:W-:Y:S05]  /*8bf0*/  BSYNC B1 ;  /* 0x0000000000017941 */ /* 0x000fea0003800000 */
.L_x_163:
[----:B-----5:R-:W-:Y:S01]  /*8c00*/  LOP3.LUT R24, R24, 0xff, RZ, 0xc0, !PT ;  /* 0x000000ff18187812 */ /* 0x020fe200078ec0ff */
[----:B------:R-:W-:Y:S01]  /*8c10*/  BSSY B1, `(.L_x_165) ;  /* 0x0000013000017945 */ /* 0x000fe20003800000 */
[----:B------:R-:W-:Y:S02]  /*8c20*/  IADD3 R33, P0, R43, 0x80, RZ ;  /* 0x000000802b217810 */ /* 0x000fe40007f1e0ff */
[----:B------:R-:W-:-:S03]  /*8c30*/  F2FP.F16.E5M2.UNPACK_B R24, R24 ;  /* 0x00000018ff18723e */ /* 0x000fc600020004ff */
[----:B0-----:R-:W-:Y:S01]  /*8c40*/  IMAD.X R25, RZ, RZ, R39, P0 ;  /* 0x000000ffff197224 */ /* 0x001fe200000e0627 */
[----:B------:R-:W-:Y:S01]  /*8c50*/  ISETP.GE.AND P0, PT, R41, 0x81, PT ;  /* 0x000000812900780c */ /* 0x000fe20003f06270 */
[----:B------:R-:W-:Y:S02]  /*8c60*/  HADD2.F32 R24, -RZ, R24.H0_H0 ;  /* 0x20000018ff187230 */ /* 0x000fe40000004100 */
[----:B-12-4-:R-:W-:Y:S01]  /*8c70*/  IMAD R34, R25, UR6, RZ ;  /* 0x0000000619227c24 */ /* 0x016fe2000f8e02ff */
        /* <DEDUP_REMOVED lines=12> */
.L_x_166:
[----:B------:R-:W-:Y:S05]  /*8d40*/  BSYNC B1 ;  /* 0x0000000000017941 */ /* 0x000fea0003800000 */
.L_x_165:
[----:B-----5:R-:W-:Y:S01]  /*8d50*/  LOP3.LUT R32, R32, 0xff, RZ, 0xc0, !PT ;  /* 0x000000ff20207812 */ /* 0x020fe200078ec0ff */
[----:B------:R-:W-:Y:S01]  /*8d60*/  BSSY B1, `(.L_x_167) ;  /* 0x000000b000017945 */ /* 0x000fe20003800000 */
[----:B------:R-:W-:Y:S02]  /*8d70*/  ISETP.LT.OR P2, PT, R42, 0x2, !P0 ;  /* 0x000000022a00780c */ /* 0x000fe40004741670 */
[----:B------:R-:W-:Y:S02]  /*8d80*/  F2FP.F16.E5M2.UNPACK_B R32, R32 ;  /* 0x00000020ff20723e */ /* 0x000fe400020004ff */
[----:B0-----:R-:W-:-:S03]  /*8d90*/  PRMT R26, RZ, 0x7610, R26 ;  /* 0x00007610ff1a7816 */ /* 0x001fc6000000001a */
[----:B------:R-:W-:-:S05]  /*8da0*/  HADD2.F32 R32, -RZ, R32.H0_H0 ;  /* 0x20000020ff207230 */ /* 0x000fca0000004100 */
[----:B------:R-:W-:-:S04]  /*8db0*/  FMUL R27, R32, UR21 ;  /* 0x00000015201b7c20 */ /* 0x000fc80008400000 */
[----:B------:R-:W-:-:S05]  /*8dc0*/  FFMA R27, R162, UR20, R27 ;  /* 0x00000014a21b7c23 */ /* 0x000fca000800001b */
[----:B------:R-:W-:-:S05]  /*8dd0*/  F2FP.SATFINITE.E5M2.F32.PACK_AB_MERGE_C R27, RZ, R27, RZ ;  /* 0x0000001bff1b723e */ /* 0x000fca00048060ff */
[----:B------:R0:W-:Y:S01]  /*8de0*/  @!P3 STG.E.U8 desc[UR16][R28.64], R27 ;  /* 0x0000001b1c00b986 */ /* 0x0001e2000c101110 */
[----:B------:R-:W-:Y:S05]  /*8df0*/  @P2 BRA `(.L_x_168) ;  /* 0x0000000000042947 */ /* 0x000fea0003800000 */
[----:B------:R2:W5:Y:S02]  /*8e00*/  LDG.E.U8 R26, desc[UR16][R24.64+0x1] ;  /* 0x00000110181a7981 */ /* 0x000564000c1e1100 */
.L_x_168:
[----:B------:R-:W-:Y:S05]  /*8e10*/  BSYNC B1 ;  /* 0x0000000000017941 */ /* 0x000fea0003800000 */
.L_x_167:
[----:B-----5:R-:W-:Y:S01]  /*8e20*/  LOP3.LUT R26, R26, 0xff, RZ, 0xc0, !PT ;  /* 0x000000ff1a1a7812 */ /* 0x020fe200078ec0ff */
[----:B------:R-:W-:Y:S01]  /*8e30*/  BSSY B1, `(.L_x_169) ;  /* 0x0000013000017945 */ /* 0x000fe20003800000 */
[----:B------:R-:W-:Y:S02]  /*8e40*/  IADD3 R43, P1, R43, 0x88, RZ ;  /* 0x000000882b2b7810 */ /* 0x000fe40007f3e0ff */
[----:B------:R-:W-:Y:S02]  /*8e50*/  F2FP.F16.E5M2.UNPACK_B R26, R26 ;  /* 0x0000001aff1a723e */ /* 0x000fe400020004ff */
[----:B------:R-:W-:Y:S01]  /*8e60*/  PRMT R32, RZ, 0x7610, R32 ;  /* 0x00007610ff207816 */ /* 0x000fe20000000020 */
[----:B------:R-:W-:Y:S01]  /*8e70*/  IMAD.X R38, RZ, RZ, R39, P1 ;  /* 0x000000ffff267224 */ /* 0x000fe200008e0627 */
[----:B------:R-:W-:Y:S01]  /*8e80*/  ISETP.GE.AND P1, PT, R41, 0x89, PT ;  /* 0x000000892900780c */ /* 0x000fe20003f26270 */
[----:B------:R-:W-:Y:S02]  /*8e90*/  HADD2.F32 R26, -RZ, R26.H0_H0 ;  /* 0x2000001aff1a7230 */ /* 0x000fe40000004100 */
[----:B------:R-:W-:Y:S01]  /*8ea0*/  IMAD R38, R38, UR6, RZ ;  /* 0x0000000626267c24 */ /* 0x000fe2000f8e02ff */
[----:B------:R-:W-:Y:S01]  /*8eb0*/  ISETP.LT.OR P5, PT, R42, 0x1, !P1 ;  /* 0x000000012a00780c */ /* 0x000fe20004fa1670 */
[----:B------:R-:W-:-:S04]  /*8ec0*/  IMAD.WIDE.U32 R36, R43, UR6, R36 ;  /* 0x000000062b247c25 */ /* 0x000fc8000f8e0024 */
[----:B------:R-:W-:Y:S01]  /*8ed0*/  FMUL R26, R26, UR21 ;  /* 0x000000151a1a7c20 */ /* 0x000fe20008400000 */
[----:B------:R-:W-:-:S03]  /*8ee0*/  IMAD R43, R43, UR7, R38 ;  /* 0x000000072b2b7c24 */ /* 0x000fc6000f8e0226 */
[----:B------:R-:W-:Y:S01]  /*8ef0*/  FFMA R161, R161, UR20, R26 ;  /* 0x00000014a1a17c23 */ /* 0x000fe2000800001a */
[----:B------:R-:W-:-:S04]  /*8f00*/  IADD3 R26, P3, R36, UR8, RZ ;  /* 0x00000008241a7c10 */ /* 0x000fc8000ff7e0ff */
[----:B------:R-:W-:Y:S02]  /*8f10*/  F2FP.SATFINITE.E5M2.F32.PACK_AB_MERGE_C R161, RZ, R161, RZ ;  /* 0x000000a1ffa1723e */ /* 0x000fe400048060ff */
[----:B0-----:R-:W-:-:S03]  /*8f20*/  IADD3.X R27, R37, UR9, R43, P3, !PT ;  /* 0x00000009251b7c10 */ /* 0x001fc60009ffe42b */
[----:B------:R0:W-:Y:S01]  /*8f30*/  @!P2 STG.E.U8 desc[UR16][R28.64+0x1], R161 ;  /* 0x000001a11c00a986 */ /* 0x0001e2000c101110 */
[----:B------:R-:W-:Y:S05]  /*8f40*/  @P5 BRA `(.L_x_170) ;  /* 0x0000000000045947 */ /* 0x000fea0003800000 */
[----:B------:R4:W5:Y:S02]  /*8f50*/  LDG.E.U8 R32, desc[UR16][R26.64] ;  /* 0x000000101a207981 */ /* 0x000964000c1e1100 */
.L_x_170:
[----:B------:R-:W-:Y:S05]  /*8f60*/  BSYNC B1 ;  /* 0x0000000000017941 */ /* 0x000fea0003800000 */
.L_x_169:
        /* <DEDUP_REMOVED lines=12> */
.L_x_172:
[----:B------:R-:W-:Y:S05]  /*9030*/  BSYNC B1 ;  /* 0x0000000000017941 */ /* 0x000fea0003800000 */
.L_x_171:
        /* <DEDUP_REMOVED lines=12> */
.L_x_174:
[----:B------:R-:W-:Y:S05]  /*9100*/  BSYNC B1 ;  /* 0x0000000000017941 */ /* 0x000fea0003800000 */
.L_x_173:
        /* <DEDUP_REMOVED lines=12> */
.L_x_176:
[----:B------:R-:W-:Y:S05]  /*91d0*/  BSYNC B1 ;  /* 0x0000000000017941 */ /* 0x000fea0003800000 */
.L_x_175:
        /* <DEDUP_REMOVED lines=12> */
.L_x_178:
[----:B------:R-:W-:Y:S05]  /*92a0*/  BSYNC B1 ;  /* 0x0000000000017941 */ /* 0x000fea0003800000 */
.L_x_177:
        /* <DEDUP_REMOVED lines=12> */
.L_x_180:
[----:B------:R-:W-:Y:S05]  /*9370*/  BSYNC B1 ;  /* 0x0000000000017941 */ /* 0x000fea0003800000 */
.L_x_179:
        /* <DEDUP_REMOVED lines=12> */
.L_x_182:
[----:B------:R-:W-:Y:S05]  /*9440*/  BSYNC B1 ;  /* 0x0000000000017941 */ /* 0x000fea0003800000 */
.L_x_181:
        /* <DEDUP_REMOVED lines=12> */
.L_x_184:
[----:B------:R-:W-:Y:S05]  /*9510*/  BSYNC B1 ;  /* 0x0000000000017941 */ /* 0x000fea0003800000 */
.L_x_183:
        /* <DEDUP_REMOVED lines=12> */
.L_x_186:
[----:B------:R-:W-:Y:S05]  /*95e0*/  BSYNC B1 ;  /* 0x0000000000017941 */ /* 0x000fea0003800000 */
.L_x_185:
        /* <DEDUP_REMOVED lines=12> */
.L_x_188:
[----:B------:R-:W-:Y:S05]  /*96b0*/  BSYNC B1 ;  /* 0x0000000000017941 */ /* 0x000fea0003800000 */
.L_x_187:
[----:B-----5:R-:W-:Y:S01]  /*96c0*/  LOP3.LUT R32, R32, 0xff, RZ, 0xc0, !PT ;  /* 0x000000ff20207812 */ /* 0x020fe200078ec0ff */
[----:B------:R-:W-:Y:S01]  /*96d0*/  BSSY B1, `(.L_x_189) ;  /* 0x000000b000017945 */ /* 0x000fe20003800000 */
[----:B------:R-:W-:Y:S02]  /*96e0*/  ISETP.LT.OR P3, PT, R42, 0x19, !P0 ;  /* 0x000000192a00780c */ /* 0x000fe40004761670 */
[----:B------:R-:W-:-:S05]  /*96f0*/  F2FP.F16.E5M2.UNPACK_B R32, R32 ;  /* 0x00000020ff20723e */ /* 0x000fca00020004ff */
[----:B------:R-:W-:-:S05]  /*9700*/  HADD2.F32 R32, -RZ, R32.H0_H0 ;  /* 0x20000020ff207230 */ /* 0x000fca0000004100 */
[----:B------:R-:W-:-:S04]  /*9710*/  FMUL R32, R32, UR21 ;  /* 0x0000001520207c20 */ /* 0x000fc80008400000 */
[----:B------:R-:W-:Y:S01]  /*9720*/  FFMA R32, R23, UR20, R32 ;  /* 0x0000001417207c23 */ /* 0x000fe20008000020 */
[----:B------:R-:W-:-:S04]  /*9730*/  PRMT R23, RZ, 0x7610, R23 ;  /* 0x00007610ff177816 */ /* 0x000fc80000000017 */
[----:B0-----:R-:W-:-:S05]  /*9740*/  F2FP.SATFINITE.E5M2.F32.PACK_AB_MERGE_C R33, RZ, R32, RZ ;  /* 0x00000020ff21723e */ /* 0x001fca00048060ff */
[----:B------:R0:W-:Y:S01]  /*9750*/  @!P2 STG.E.U8 desc[UR16][R30.64+0x11], R33 ;  /* 0x000011211e00a986 */ /* 0x0001e2000c101110 */
[----:B------:R-:W-:Y:S05]  /*9760*/  @P3 BRA `(.L_x_190) ;  /* 0x0000000000043947 */ /* 0x000fea0003800000 */
[----:B------:R0:W5:Y:S02]  /*9770*/  LDG.E.U8 R23, desc[UR16][R24.64+0x18] ;  /* 0x0000181018177981 */ /* 0x000164000c1e1100 */
.L_x_190:
[----:B------:R-:W-:Y:S05]  /*9780*/  BSYNC B1 ;  /* 0x0000000000017941 */ /* 0x000fea0003800000 */
.L_x_189:
        /* <DEDUP_REMOVED lines=8> */
[----:B------:R-:W-:-:S05]  /*9810*/  F2FP.SATFINITE.E5M2.F32.PACK_AB_MERGE_C R23, RZ, R23, RZ ;  /* 0x00000017ff17723e */ /* 0x000fca00048060ff */
[----:B------:R0:W-:Y:S01]  /*9820*/  @!P3 STG.E.U8 desc[UR16][R28.64+0x18], R23 ;  /* 0x000018171c00b986 */ /* 0x0001e2000c101110 */
[----:B------:R-:W-:Y:S05]  /*9830*/  @P2 BRA `(.L_x_192) ;  /* 0x0000000000042947 */ /* 0x000fea0003800000 */
[----:B------:R0:W5:Y:S02]  /*9840*/  LDG.E.U8 R22, desc[UR16][R24.64+0x19] ;  /* 0x0000191018167981 */ /* 0x000164000c1e1100 */
.L_x_192:
[----:B------:R-:W-:Y:S05]  /*9850*/  BSYNC B1 ;  /* 0x0000000000017941 */ /* 0x000fea0003800000 */
.L_x_191:
        /* <DEDUP_REMOVED lines=12> */
.L_x_194:
[----:B------:R-:W-:Y:S05]  /*9920*/  BSYNC B1 ;  /* 0x0000000000017941 */ /* 0x000fea0003800000 */
.L_x_193:
        /* <DEDUP_REMOVED lines=12> */
.L_x_196:
[----:B------:R-:W-:Y:S05]  /*99f0*/  BSYNC B1 ;  /* 0x0000000000017941 */ /* 0x000fea0003800000 */
.L_x_195:
        /* <DEDUP_REMOVED lines=12> */
.L_x_198:
[----:B------:R-:W-:Y:S05]  /*9ac0*/  BSYNC B1 ;  /* 0x0000000000017941 */ /* 0x000fea0003800000 */
.L_x_197:
        /* <DEDUP_REMOVED lines=12> */
.L_x_200:
[----:B------:R-:W-:Y:S05]  /*9b90*/  BSYNC B1 ;  /* 0x0000000000017941 */ /* 0x000fea0003800000 */
.L_x_199:
        /* <DEDUP_REMOVED lines=12> */
.L_x_202:
[----:B------:R-:W-:Y:S05]  /*9c60*/  BSYNC B1 ;  /* 0x0000000000017941 */ /* 0x000fea0003800000 */
.L_x_201:
        /* <DEDUP_REMOVED lines=12> */
.L_x_204:
[----:B------:R-:W-:Y:S05]  /*9d30*/  BSYNC B1 ;  /* 0x0000000000017941 */ /* 0x000fea0003800000 */
.L_x_203:
        /* <DEDUP_REMOVED lines=12> */
.L_x_206:
[----:B------:R-:W-:Y:S05]  /*9e00*/  BSYNC B1 ;  /* 0x0000000000017941 */ /* 0x000fea0003800000 */
.L_x_205:
        /* <DEDUP_REMOVED lines=12> */
.L_x_208:
[----:B------:R-:W-:Y:S05]  /*9ed0*/  BSYNC B1 ;  /* 0x0000000000017941 */ /* 0x000fea0003800000 */
.L_x_207:
        /* <DEDUP_REMOVED lines=12> */
.L_x_210:
[----:B------:R-:W-:Y:S05]  /*9fa0*/  BSYNC B1 ;  /* 0x0000000000017941 */ /* 0x000fea0003800000 */
.L_x_209:
        /* <DEDUP_REMOVED lines=12> */
.L_x_212:
[----:B------:R-:W-:Y:S05]  /*a070*/  BSYNC B1 ;  /* 0x0000000000017941 */ /* 0x000fea0003800000 */
.L_x_211:
        /* <DEDUP_REMOVED lines=12> */
.L_x_214:
[----:B------:R-:W-:Y:S05]  /*a140*/  BSYNC B1 ;  /* 0x0000000000017941 */ /* 0x000fea0003800000 */
.L_x_213:
        /* <DEDUP_REMOVED lines=12> */
.L_x_216:
[----:B------:R-:W-:Y:S05]  /*a210*/  BSYNC B1 ;  /* 0x0000000000017941 */ /* 0x000fea0003800000 */
.L_x_215:
        /* <DEDUP_REMOVED lines=12> */
.L_x_218:
[----:B------:R-:W-:Y:S05]  /*a2e0*/  BSYNC B1 ;  /* 0x0000000000017941 */ /* 0x000fea0003800000 */
.L_x_217:
        /* <DEDUP_REMOVED lines=12> */
.L_x_220:
[----:B------:R-:W-:Y:S05]  /*a3b0*/  BSYNC B1 ;  /* 0x0000000000017941 */ /* 0x000fea0003800000 */
.L_x_219:
        /* <DEDUP_REMOVED lines=12> */
.L_x_222:
[----:B------:R-:W-:Y:S05]  /*a480*/  BSYNC B1 ;  /* 0x0000000000017941 */ /* 0x000fea0003800000 */
.L_x_221:
        /* <DEDUP_REMOVED lines=12> */
.L_x_224:
[----:B------:R-:W-:Y:S05]  /*a550*/  BSYNC B1 ;  /* 0x0000000000017941 */ /* 0x000fea0003800000 */
.L_x_223:
        /* <DEDUP_REMOVED lines=12> */
.L_x_226:
[----:B------:R-:W-:Y:S05]  /*a620*/  BSYNC B1 ;  /* 0x0000000000017941 */ /* 0x000fea0003800000 */
.L_x_225:
        /* <DEDUP_REMOVED lines=12> */
.L_x_228:
[----:B------:R-:W-:Y:S05]  /*a6f0*/  BSYNC B1 ;  /* 0x0000000000017941 */ /* 0x000fea0003800000 */
.L_x_227:
        /* <DEDUP_REMOVED lines=12> */
.L_x_230:
[----:B------:R-:W-:Y:S05]  /*a7c0*/  BSYNC B1 ;  /* 0x0000000000017941 */ /* 0x000fea0003800000 */
.L_x_229:
        /* <DEDUP_REMOVED lines=12> */
.L_x_232:
[----:B------:R-:W-:Y:S05]  /*a890*/  BSYNC B1 ;  /* 0x0000000000017941 */ /* 0x000fea0003800000 */
.L_x_231:
[----:B-----5:R-:W-:Y:S01]  /*a8a0*/  LOP3.LUT R2, R2, 0xff, RZ, 0xc0, !PT ;  /* 0x000000ff02027812 */ /* 0x020fe200078ec0ff */
[----:B------:R-:W-:Y:S01]  /*a8b0*/  BSSY B1, `(.L_x_233) ;  /* 0x000000b000017945 */ /* 0x000fe20003800000 */
[----:B------:R-:W-:Y:S02]  /*a8c0*/  ISETP.LT.OR P3, PT, R42, 0x41, !P1 ;  /* 0x000000412a00780c */ /* 0x000fe40004f61670 */
[----:B------:R-:W-:-:S05]  /*a8d0*/  F2FP.F16.E5M2.UNPACK_B R2, R2 ;  /* 0x00000002ff02723e */ /* 0x000fca00020004ff */
[----:B------:R-:W-:-:S05]  /*a8e0*/  HADD2.F32 R2, -RZ, R2.H0_H0 ;  /* 0x20000002ff027230 */ /* 0x000fca0000004100 */
[----:B0-----:R-:W-:-:S04]  /*a8f0*/  FMUL R3, R2, UR21 ;  /* 0x0000001502037c20 */ /* 0x001fc80008400000 */
[----:B------:R-:W-:Y:S01]  /*a900*/  FFMA R3, R0, UR20, R3 ;  /* 0x0000001400037c23 */ /* 0x000fe20008000003 */
[----:B------:R-:W-:-:S04]  /*a910*/  PRMT R0, RZ, 0x7610, R0 ;  /* 0x00007610ff007816 */ /* 0x000fc80000000000 */
[----:B------:R-:W-:-:S05]  /*a920*/  F2FP.SATFINITE.E5M2.F32.PACK_AB_MERGE_C R3, RZ, R3, RZ ;  /* 0x00000003ff03723e */ /* 0x000fca00048060ff */
[----:B------:R0:W-:Y:S01]  /*a930*/  @!P2 STG.E.U8 desc[UR16][R28.64+0x41], R3 ;  /* 0x000041031c00a986 */ /* 0x0001e2000c101110 */
[----:B------:R-:W-:Y:S05]  /*a940*/  @P3 BRA `(.L_x_234) ;  /* 0x0000000000043947 */ /* 0x000fea0003800000 */
[----:B------:R0:W5:Y:S02]  /*a950*/  LDG.E.U8 R0, desc[UR16][R26.64+0x40] ;  /* 0x000040101a007981 */ /* 0x000164000c1e1100 */
.L_x_234:
[----:B------:R-:W-:Y:S05]  /*a960*/  BSYNC B1 ;  /* 0x0000000000017941 */ /* 0x000fea0003800000 */
.L_x_233:
[----:B------:R-:W2:Y:S01]  /*a970*/  LDL.LU R2, [R1] ;  /* 0x0000000001027983 */ /* 0x000ea20000300800 */
[----:B-----5:R-:W-:Y:S01]  /*a980*/  LOP3.LUT R0, R0, 0xff, RZ, 0xc0, !PT ;  /* 0x000000ff00007812 */ /* 0x020fe200078ec0ff */
[----:B------:R-:W-:Y:S01]  /*a990*/  BSSY B1, `(.L_x_235) ;  /* 0x000000b000017945 */ /* 0x000fe20003800000 */
[----:B------:R-:W-:Y:S02]  /*a9a0*/  ISETP.LT.OR P2, PT, R42, 0x42, !P1 ;  /* 0x000000422a00780c */ /* 0x000fe40004f41670 */
[----:B------:R-:W-:-:S05]  /*a9b0*/  F2FP.F16.E5M2.UNPACK_B R0, R0 ;  /* 0x00000000ff00723e */ /* 0x000fca00020004ff */
[----:B------:R-:W-:-:S05]  /*a9c0*/  HADD2.F32 R0, -RZ, R0.H0_H0 ;  /* 0x20000000ff007230 */ /* 0x000fca0000004100 */
[----:B------:R-:W-:-:S04]  /*a9d0*/  FMUL R0, R0, UR21 ;  /* 0x0000001500007c20 */ /* 0x000fc80008400000 */
[----:B--2---:R-:W-:-:S05]  /*a9e0*/  FFMA R0, R2, UR20, R0 ;  /* 0x0000001402007c23 */ /* 0x004fca0008000000 */
[----:B0-----:R-:W-:Y:S02]  /*a9f0*/  F2FP.SATFINITE.E5M2.F32.PACK_AB_MERGE_C R3, RZ, R0, RZ ;  /* 0x00000000ff03723e */ /* 0x001fe400048060ff */
[----:B------:R-:W-:-:S03]  /*aa00*/  PRMT R0, RZ, 0x7610, R0 ;  /* 0x00007610ff007816 */ /* 0x000fc60000000000 */
[----:B------:R0:W-:Y:S01]  /*aa10*/  @!P3 STG.E.U8 desc[UR16][R30.64+0x40], R3 ;  /* 0x000040031e00b986 */ /* 0x0001e2000c101110 */
[----:B------:R-:W-:Y:S05]  /*aa20*/  @P2 BRA `(.L_x_236) ;  /* 0x0000000000042947 */ /* 0x000fea0003800000 */
[----:B------:R2:W5:Y:S02]  /*aa30*/  LDG.E.U8 R0, desc[UR16][R26.64+0x41] ;  /* 0x000041101a007981 */ /* 0x000564000c1e1100 */
.L_x_236:
[----:B------:R-:W-:Y:S05]  /*aa40*/  BSYNC B1 ;  /* 0x0000000000017941 */ /* 0x000fea0003800000 */
.L_x_235:
[----:B------:R-:W3:Y:S01]  /*aa50*/  LDL.LU R2, [R1+0x4] ;  /* 0x0000040001027983 */ /* 0x000ee20000300800 */
[----:B-----5:R-:W-:Y:S01]  /*aa60*/  LOP3.LUT R0, R0, 0xff, RZ, 0xc0, !PT ;  /* 0x000000ff00007812 */ /* 0x020fe200078ec0ff */
[----:B------:R-:W-:Y:S01]  /*aa70*/  BSSY B1, `(.L_x_237) ;  /* 0x000000b000017945 */ /* 0x000fe20003800000 */
[----:B------:R-:W-:Y:S02]  /*aa80*/  ISETP.LT.OR P3, PT, R42, 0x49, !P0 ;  /* 0x000000492a00780c */ /* 0x000fe40004761670 */
[----:B------:R-:W-:-:S05]  /*aa90*/  F2FP.F16.E5M2.UNPACK_B R0, R0 ;  /* 0x00000000ff00723e */ /* 0x000fca00020004ff */
[----:B------:R-:W-:-:S05]  /*aaa0*/  HADD2.F32 R0, -RZ, R0.H0_H0 ;  /* 0x20000000ff007230 */ /* 0x000fca0000004100 */
[----:B------:R-:W-:-:S04]  /*aab0*/  FMUL R0, R0, UR21 ;  /* 0x0000001500007c20 */ /* 0x000fc80008400000 */
[----:B---3--:R-:W-:-:S05]  /*aac0*/  FFMA R0, R2, UR20, R0 ;  /* 0x0000001402007c23 */ /* 0x008fca0008000000 */
[----:B0-----:R-:W-:Y:S02]  /*aad0*/  F2FP.SATFINITE.E5M2.F32.PACK_AB_MERGE_C R3, RZ, R0, RZ ;  /* 0x00000000ff03723e */ /* 0x001fe400048060ff */
[----:B------:R-:W-:-:S03]  /*aae0*/  PRMT R0, RZ, 0x7610, R0 ;  /* 0x00007610ff007816 */ /* 0x000fc60000000000 */
[----:B------:R0:W-:Y:S01]  /*aaf0*/  @!P2 STG.E.U8 desc[UR16][R30.64+0x41], R3 ;  /* 0x000041031e00a986 */ /* 0x0001e2000c101110 */
[----:B------:R-:W-:Y:S05]  /*ab00*/  @P3 BRA `(.L_x_238) ;  /* 0x0000000000043947 */ /* 0x000fea0003800000 */
[----:B------:R3:W5:Y:S02]  /*ab10*/  LDG.E.U8 R0, desc[UR16][R24.64+0x48] ;  /* 0x0000481018007981 */ /* 0x000764000c1e1100 */
.L_x_238:
[----:B------:R-:W-:Y:S05]  /*ab20*/  BSYNC B1 ;  /* 0x0000000000017941 */ /* 0x000fea0003800000 */
.L_x_237:
[----:B------:R-:W2:Y:S01]  /*ab30*/  LDL.LU R2, [R1+0x8] ;  /* 0x0000080001027983 */ /* 0x000ea20000300800 */
        /* <DEDUP_REMOVED lines=12> */
.L_x_240:
[----:B------:R-:W-:Y:S05]  /*ac00*/  BSYNC B1 ;  /* 0x0000000000017941 */ /* 0x000fea0003800000 */
.L_x_239:
        /* <DEDUP_REMOVED lines=13> */
.L_x_242:
[----:B------:R-:W-:Y:S05]  /*ace0*/  BSYNC B1 ;  /* 0x0000000000017941 */ /* 0x000fea0003800000 */
.L_x_241:
        /* <DEDUP_REMOVED lines=13> */
.L_x_244:
[----:B------:R-:W-:Y:S05]  /*adc0*/  BSYNC B1 ;  /* 0x0000000000017941 */ /* 0x000fea0003800000 */
.L_x_243:
        /* <DEDUP_REMOVED lines=13> */
.L_x_246:
[----:B------:R-:W-:Y:S05]  /*aea0*/  BSYNC B1 ;  /* 0x0000000000017941 */ /* 0x000fea0003800000 */
.L_x_245:
        /* <DEDUP_REMOVED lines=13> */
.L_x_248:
[----:B------:R-:W-:Y:S05]  /*af80*/  BSYNC B1 ;  /* 0x0000000000017941 */ /* 0x000fea0003800000 */
.L_x_247:
        /* <DEDUP_REMOVED lines=13> */
.L_x_250:
[----:B------:R-:W-:Y:S05]  /*b060*/  BSYNC B1 ;  /* 0x0000000000017941 */ /* 0x000fea0003800000 */
.L_x_249:
        /* <DEDUP_REMOVED lines=13> */
.L_x_252:
[----:B------:R-:W-:Y:S05]  /*b140*/  BSYNC B1 ;  /* 0x0000000000017941 */ /* 0x000fea0003800000 */
.L_x_251:
        /* <DEDUP_REMOVED lines=13> */
.L_x_254:
[----:B------:R-:W-:Y:S05]  /*b220*/  BSYNC B1 ;  /* 0x0000000000017941 */ /* 0x000fea0003800000 */
.L_x_253:
        /* <DEDUP_REMOVED lines=13> */
.L_x_256:
[----:B------:R-:W-:Y:S05]  /*b300*/  BSYNC B1 ;  /* 0x0000000000017941 */ /* 0x000fea0003800000 */
.L_x_255:
        /* <DEDUP_REMOVED lines=13> */
.L_x_258:
[----:B------:R-:W-:Y:S05]  /*b3e0*/  BSYNC B1 ;  /* 0x0000000000017941 */ /* 0x000fea0003800000 */
.L_x_257:
        /* <DEDUP_REMOVED lines=13> */
.L_x_260:
[----:B------:R-:W-:Y:S05]  /*b4c0*/  BSYNC B1 ;  /* 0x0000000000017941 */ /* 0x000fea0003800000 */
.L_x_259:
        /* <DEDUP_REMOVED lines=13> */
.L_x_262:
[----:B------:R-:W-:Y:S05]  /*b5a0*/  BSYNC B1 ;  /* 0x0000000000017941 */ /* 0x000fea0003800000 */
.L_x_261:
        /* <DEDUP_REMOVED lines=13> */
.L_x_264:
[----:B------:R-:W-:Y:S05]  /*b680*/  BSYNC B1 ;  /* 0x0000000000017941 */ /* 0x000fea0003800000 */
.L_x_263:
        /* <DEDUP_REMOVED lines=13> */
.L_x_266:
[----:B------:R-:W-:Y:S05]  /*b760*/  BSYNC B1 ;  /* 0x0000000000017941 */ /* 0x000fea0003800000 */
.L_x_265:
        /* <DEDUP_REMOVED lines=13> */
.L_x_268:
[----:B------:R-:W-:Y:S05]  /*b840*/  BSYNC B1 ;  /* 0x0000000000017941 */ /* 0x000fea0003800000 */
.L_x_267:
        /* <DEDUP_REMOVED lines=13> */
.L_x_270:
[----:B------:R-:W-:Y:S05]  /*b920*/  BSYNC B1 ;  /* 0x0000000000017941 */ /* 0x000fea0003800000 */
.L_x_269:
        /* <DEDUP_REMOVED lines=13> */
.L_x_272:
[----:B------:R-:W-:Y:S05]  /*ba00*/  BSYNC B1 ;  /* 0x0000000000017941 */ /* 0x000fea0003800000 */
.L_x_271:
        /* <DEDUP_REMOVED lines=13> */
.L_x_274:
[----:B------:R-:W-:Y:S05]  /*bae0*/  BSYNC B1 ;  /* 0x0000000000017941 */ /* 0x000fea0003800000 */
.L_x_273:
        /* <DEDUP_REMOVED lines=13> */
.L_x_276:
[----:B------:R-:W-:Y:S05]  /*bbc0*/  BSYNC B1 ;  /* 0x0000000000017941 */ /* 0x000fea0003800000 */
.L_x_275:
        /* <DEDUP_REMOVED lines=13> */
.L_x_278:
[----:B------:R-:W-:Y:S05]  /*bca0*/  BSYNC B1 ;  /* 0x0000000000017941 */ /* 0x000fea0003800000 */
.L_x_277:
        /* <DEDUP_REMOVED lines=13> */
.L_x_280:
[----:B------:R-:W-:Y:S05]  /*bd80*/  BSYNC B1 ;  /* 0x0000000000017941 */ /* 0x000fea0003800000 */
.L_x_279:
        /* <DEDUP_REMOVED lines=13> */
.L_x_282:
[----:B------:R-:W-:Y:S05]  /*be60*/  BSYNC B1 ;  /* 0x0000000000017941 */ /* 0x000fea0003800000 */
.L_x_281:
        /* <DEDUP_REMOVED lines=13> */
.L_x_284:
[----:B------:R-:W-:Y:S05]  /*bf40*/  BSYNC B1 ;  /* 0x0000000000017941 */ /* 0x000fea0003800000 */
.L_x_283:
        /* <DEDUP_REMOVED lines=13> */
.L_x_286:
[----:B------:R-:W-:Y:S05]  /*c020*/  BSYNC B1 ;  /* 0x0000000000017941 */ /* 0x000fea0003800000 */
.L_x_285:
        /* <DEDUP_REMOVED lines=13> */
.L_x_288:
[----:B------:R-:W-:Y:S05]  /*c100*/  BSYNC B1 ;  /* 0x0000000000017941 */ /* 0x000fea0003800000 */
.L_x_287:
        /* <DEDUP_REMOVED lines=13> */
.L_x_290:
[----:B------:R-:W-:Y:S05]  /*c1e0*/  BSYNC B1 ;  /* 0x0000000000017941 */ /* 0x000fea0003800000 */
.L_x_289:
        /* <DEDUP_REMOVED lines=13> */
.L_x_292:
[----:B------:R-:W-:Y:S05]  /*c2c0*/  BSYNC B1 ;  /* 0x0000000000017941 */ /* 0x000fea0003800000 */
.L_x_291:
[----:B------:R-:W-:Y:S05]  /*c2d0*/  @P1 BRA `(.L_x_293) ;  /* 0x0000002000ac1947 */ /* 0x000fea0003800000 */
[----:B------:R-:W2:Y:S01]  /*c2e0*/  LDL.LU R2, [R1+0x74] ;  /* 0x0000740001027983 */ /* 0x000ea20000300800 */
[----:B-----5:R-:W-:-:S04]  /*c2f0*/  LOP3.LUT R0, R0, 0xff, RZ, 0xc0, !PT ;  /* 0x000000ff00007812 */ /* 0x020fc800078ec0ff */
[----:B------:R-:W-:-:S05]  /*c300*/  F2FP.F16.E5M2.UNPACK_B R0, R0 ;  /* 0x00000000ff00723e */ /* 0x000fca00020004ff */
[----:B------:R-:W-:-:S05]  /*c310*/  HADD2.F32 R0, -RZ, R0.H0_H0 ;  /* 0x20000000ff007230 */ /* 0x000fca0000004100 */
[----:B------:R-:W-:-:S04]  /*c320*/  FMUL R0, R0, UR21 ;  /* 0x0000001500007c20 */ /* 0x000fc80008400000 */
[----:B--2---:R-:W-:-:S05]  /*c330*/  FFMA R0, R2, UR20, R0 ;  /* 0x0000001402007c23 */ /* 0x004fca0008000000 */
[----:B0-----:R-:W-:-:S05]  /*c340*/  F2FP.SATFINITE.E5M2.F32.PACK_AB_MERGE_C R3, RZ, R0, RZ ;  /* 0x00000000ff03723e */ /* 0x001fca00048060ff */
[----:B------:R0:W-:Y:S01]  /*c350*/  STG.E.U8 desc[UR16][R30.64+0x79], R3 ;  /* 0x000079031e007986 */ /* 0x0001e2000c101110 */
[----:B------:R-:W-:Y:S05]  /*c360*/  BRA `(.L_x_293) ;  /* 0x0000002000887947 */ /* 0x000fea0003800000 */
.L_x_36:
[C---:B------:R-:W-:Y:S01]  /*c370*/  ISETP.GE.AND P3, PT, R41.reuse, 0x1, PT ;  /* 0x000000012900780c */ /* 0x040fe20003f66270 */
[----:B------:R-:W2:Y:S01]  /*c380*/  LDL.LU R227, [R1+0x10] ;  /* 0x0000100001e37983 */ /* 0x000ea20000300800 */
[----:B------:R-:W-:Y:S01]  /*c390*/  ISETP.GE.AND P2, PT, R41, 0x9, PT ;  /* 0x000000092900780c */ /* 0x000fe20003f46270 */
[----:B------:R-:W-:Y:S01]  /*c3a0*/  FMUL R225, R225, UR20 ;  /* 0x00000014e1e17c20 */ /* 0x000fe20008400000 */
[----:B------:R-:W-:Y:S01]  /*c3b0*/  ISETP.LT.OR P0, PT, R42, 0x1, !P3 ;  /* 0x000000012a00780c */ /* 0x000fe20005f01670 */
[----:B------:R-:W-:Y:S01]  /*c3c0*/  FMUL R226, R226, UR20 ;  /* 0x00000014e2e27c20 */ /* 0x000fe20008400000 */
[C---:B------:R-:W-:Y:S01]  /*c3d0*/  ISETP.LT.OR P1, PT, R42.reuse, 0x2, !P3 ;  /* 0x000000022a00780c */ /* 0x040fe20005f21670 */
[----:B------:R-:W-:Y:S01]  /*c3e0*/  FMUL R223, R223, UR20 ;  /* 0x00000014dfdf7c20 */ /* 0x000fe20008400000 */
[----:B------:R-:W-:Y:S01]  /*c3f0*/  ISETP.LT.OR P6, PT, R42, 0x2, !P2 ;  /* 0x000000022a00780c */ /* 0x000fe200057c1670 */
[----:B------:R-:W-:Y:S01]  /*c400*/  FMUL R224, R224, UR20 ;  /* 0x00000014e0e07c20 */ /* 0x000fe20008400000 */
[----:B------:R-:W-:-:S02]  /*c410*/  F2FP.SATFINITE.E5M2.F32.PACK_AB_MERGE_C R33, RZ, R226, RZ ;  /* 0x000000e2ff21723e */ /* 0x000fc400048060ff */
[----:B------:R-:W-:Y:S01]  /*c420*/  F2FP.SATFINITE.E5M2.F32.PACK_AB_MERGE_C R225, RZ, R225, RZ ;  /* 0x000000e1ffe1723e */ /* 0x000fe200048060ff */
[----:B------:R-:W-:Y:S01]  /*c430*/  FMUL R222, R222, UR20 ;  /* 0x00000014dede7c20 */ /* 0x000fe20008400000 */
[C---:B------:R-:W-:Y:S01]  /*c440*/  ISETP.LT.OR P5, PT, R42.reuse, 0x1, !P2 ;  /* 0x000000012a00780c */ /* 0x040fe200057a1670 */
[----:B------:R-:W-:Y:S01]  /*c450*/  FMUL R221, R221, UR20 ;  /* 0x00000014dddd7c20 */ /* 0x000fe20008400000 */
[----:B------:R-:W-:Y:S01]  /*c460*/  F2FP.SATFINITE.E5M2.F32.PACK_AB_MERGE_C R223, RZ, R223, RZ ;  /* 0x000000dfffdf723e */ /* 0x000fe200048060ff */
[----:B------:R0:W-:Y:S01]  /*c470*/  @!P0 STG.E.U8 desc[UR16][R24.64], R33 ;  /* 0x0000002118008986 */ /* 0x0001e2000c101110 */
[----:B------:R-:W-:-:S03]  /*c480*/  ISETP.LT.OR P0, PT, R42, 0x9, !P3 ;  /* 0x000000092a00780c */ /* 0x000fc60005f01670 */
[----:B------:R-:W-:Y:S01]  /*c490*/  @!P1 STG.E.U8 desc[UR16][R24.64+0x1], R225 ;  /* 0x000001e118009986 */ /* 0x000fe2000c101110 */
[----:B------:R-:W-:-:S03]  /*c4a0*/  ISETP.LT.OR P1, PT, R42, 0xa, !P3 ;  /* 0x0000000a2a00780c */ /* 0x000fc60005f21670 */
[----:B------:R-:W-:Y:S01]  /*c4b0*/  @!P6 STG.E.U8 desc[UR16][R26.64+0x1], R223 ;  /* 0x000001df1a00e986 */ /* 0x000fe2000c101110 */
[----:B------:R-:W-:Y:S01]  /*c4c0*/  ISETP.LT.OR P6, PT, R42, 0xa, !P2 ;  /* 0x0000000a2a00780c */ /* 0x000fe200057c1670 */
[----:B------:R-:W-:Y:S01]  /*c4d0*/  FMUL R219, R219, UR20 ;  /* 0x00000014dbdb7c20 */ /* 0x000fe20008400000 */
[----:B------:R-:W-:Y:S01]  /*c4e0*/  F2FP.SATFINITE.E5M2.F32.PACK_AB_MERGE_C R35, RZ, R224, RZ ;  /* 0x000000e0ff23723e */ /* 0x000fe200048060ff */
[----:B------:R-:W-:Y:S01]  /*c4f0*/  FMUL R220, R220, UR20 ;  /* 0x00000014dcdc7c20 */ /* 0x000fe20008400000 */
[----:B0-----:R-:W-:Y:S01]  /*c500*/  F2FP.SATFINITE.E5M2.F32.PACK_AB_MERGE_C R33, RZ, R222, RZ ;  /* 0x000000deff21723e */ /* 0x001fe200048060ff */
[----:B------:R-:W-:Y:S01]  /*c510*/  FMUL R218, R218, UR20 ;  /* 0x00000014dada7c20 */ /* 0x000fe20008400000 */
[----:B------:R-:W-:Y:S01]  /*c520*/  F2FP.SATFINITE.E5M2.F32.PACK_AB_MERGE_C R221, RZ, R221, RZ ;  /* 0x000000ddffdd723e */ /* 0x000fe200048060ff */
[----:B------:R0:W-:Y:S01]  /*c530*/  @!P5 STG.E.U8 desc[UR16][R26.64], R35 ;  /* 0x000000231a00d986 */ /* 0x0001e2000c101110 */
[C---:B------:R-:W-:Y:S02]  /*c540*/  ISETP.LT.OR P5, PT, R42.reuse, 0x9, !P2 ;  /* 0x000000092a00780c */ /* 0x040fe400057a1670 */
[----:B------:R-:W-:Y:S01]  /*c550*/  F2FP.SATFINITE.E5M2.F32.PACK_AB_MERGE_C R219, RZ, R219, RZ ;  /* 0x000000dbffdb723e */ /* 0x000fe200048060ff */
[----:B------:R1:W-:Y:S01]  /*c560*/  @!P0 STG.E.U8 desc[UR16][R24.64+0x8], R33 ;  /* 0x0000082118008986 */ /* 0x0003e2000c101110 */
[----:B------:R-:W-:-:S03]  /*c570*/  ISETP.LT.OR P0, PT, R42, 0x11, !P3 ;  /* 0x000000112a00780c */ /* 0x000fc60005f01670 */
[----:B------:R-:W-:Y:S01]  /*c580*/  @!P1 STG.E.U8 desc[UR16][R24.64+0x9], R221 ;  /* 0x000009dd18009986 */ /* 0x000fe2000c101110 */
[----:B------:R-:W-:-:S03]  /*c590*/  ISETP.LT.OR P1, PT, R42, 0x12, !P3 ;  /* 0x000000122a00780c */ /* 0x000fc60005f21670 */
[----:B------:R-:W-:Y:S01]  /*c5a0*/  @!P6 STG.E.U8 desc[UR16][R26.64+0x9], R219 ;  /* 0x000009db1a00e986 */ /* 0x000fe2000c101110 */
[C---:B------:R-:W-:Y:S01]  /*c5b0*/  ISETP.LT.OR P6, PT, R42.reuse, 0x12, !P2 ;  /* 0x000000122a00780c */ /* 0x040fe200057c1670 */
[----:B------:R-:W-:Y:S01]  /*c5c0*/  FMUL R217, R217, UR20 ;  /* 0x00000014d9d97c20 */ /* 0x000fe20008400000 */
[----:B0-----:R-:W-:Y:S01]  /*c5d0*/  F2FP.SATFINITE.E5M2.F32.PACK_AB_MERGE_C R35, RZ, R220, RZ ;  /* 0x000000dcff23723e */ /* 0x001fe200048060ff */
[----:B------:R-:W-:Y:S01]  /*c5e0*/  FMUL R215, R215, UR20 ;  /* 0x00000014d7d77c20 */ /* 0x000fe20008400000 */
[----:B------:R-:W4:Y:S01]  /*c5f0*/  LDL.LU R226, [R1+0xc] ;  /* 0x00000c0001e27983 */ /* 0x000f220000300800 */
[----:B-1----:R-:W-:Y:S02]  /*c600*/  F2FP.SATFINITE.E5M2.F32.PACK_AB_MERGE_C R33, RZ, R218, RZ ;  /* 0x000000daff21723e */ /* 0x002fe400048060ff */
[----:B------:R-:W-:Y:S01]  /*c610*/  F2FP.SATFINITE.E5M2.F32.PACK_AB_MERGE_C R217, RZ, R217, RZ ;  /* 0x000000d9ffd9723e */ /* 0x000fe200048060ff */
[----:B------:R0:W-:Y:S01]  /*c620*/  @!P5 STG.E.U8 desc[UR16][R26.64+0x8], R35 ;  /* 0x000008231a00d986 */ /* 0x0001e2000c101110 */
[----:B------:R-:W-:-:S02]  /*c630*/  ISETP.LT.OR P5, PT, R42, 0x11, !P2 ;  /* 0x000000112a00780c */ /* 0x000fc400057a1670 */
[----:B------:R-:W-:Y:S01]  /*c640*/  F2FP.SATFINITE.E5M2.F32.PACK_AB_MERGE_C R215, RZ, R215, RZ ;  /* 0x000000d7ffd7723e */ /* 0x000fe200048060ff */
[----:B------:R-:W3:Y:S01]  /*c650*/  LDL.LU R224, [R1+0x8] ;  /* 0x0000080001e07983 */ /* 0x000ee20000300800 */
[----:B------:R-:W-:-:S03]  /*c660*/  FMUL R216, R216, UR20 ;  /* 0x00000014d8d87c20 */ /* 0x000fc60008400000 */
[----:B------:R-:W4:Y:S04]  /*c670*/  LDL.LU R225, [R1+0x4] ;  /* 0x0000040001e17983 */ /* 0x000f280000300800 */
[----:B------:R-:W3:Y:S01]  /*c680*/  LDL.LU R223, [R1] ;  /* 0x0000000001df7983 */ /* 0x000ee20000300800 */
[----:B0-----:R-:W-:Y:S01]  /*c690*/  F2FP.SATFINITE.E5M2.F32.PACK_AB_MERGE_C R35, RZ, R216, RZ ;  /* 0x000000d8ff23723e */ /* 0x001fe200048060ff */
[----:B------:R-:W-:Y:S01]  /*c6a0*/  FMUL R214, R214, UR20 ;  /* 0x00000014d6d67c20 */ /* 0x000fe20008400000 */
[----:B------:R-:W-:Y:S01]  /*c6b0*/  FMUL R213, R213, UR20 ;  /* 0x00000014d5d57c20 */ /* 0x000fe20008400000 */
[----:B------:R0:W-:Y:S01]  /*c6c0*/  @!P0 STG.E.U8 desc[UR16][R24.64+0x10], R33 ;  /* 0x0000102118008986 */ /* 0x0001e2000c101110 */
[----:B------:R-:W-:Y:S01]  /*c6d0*/  ISETP.LT.OR P0, PT, R42, 0x19, !P3 ;  /* 0x000000192a00780c */ /* 0x000fe20005f01670 */
[----:B------:R-:W-:Y:S01]  /*c6e0*/  FMUL R211, R211, UR20 ;  /* 0x00000014d3d37c20 */ /* 0x000fe20008400000 */
[----:B------:R-:W-:Y:S01]  /*c6f0*/  FMUL R212, R212, UR20 ;  /* 0x00000014d4d47c20 */ /* 0x000fe20008400000 */
[----:B------:R-:W-:Y:S01]  /*c700*/  @!P1 STG.E.U8 desc[UR16][R24.64+0x11], R217 ;  /* 0x000011d918009986 */ /* 0x000fe2000c101110 */
[----:B------:R-:W-:Y:S01]  /*c710*/  ISETP.LT.OR P1, PT, R42, 0x1a, !P3 ;  /* 0x0000001a2a00780c */ /* 0x000fe20005f21670 */
[----:B------:R-:W-:Y:S01]  /*c720*/  FMUL R210, R210, UR20 ;  /* 0x00000014d2d27c20 */ /* 0x000fe20008400000 */
[----:B------:R-:W-:Y:S01]  /*c730*/  F2FP.SATFINITE.E5M2.F32.PACK_AB_MERGE_C R213, RZ, R213, RZ ;  /* 0x000000d5ffd5723e */ /* 0x000fe200048060ff */
[----:B------:R-:W-:Y:S01]  /*c740*/  @!P6 STG.E.U8 desc[UR16][R26.64+0x11], R215 ;  /* 0x000011d71a00e986 */ /* 0x000fe2000c101110 */
[C---:B------:R-:W-:Y:S01]  /*c750*/  ISETP.LT.OR P6, PT, R42.reuse, 0x1a, !P2 ;  /* 0x0000001a2a00780c */ /* 0x040fe200057c1670 */
[----:B------:R-:W-:Y:S01]  /*c760*/  FMUL R209, R209, UR20 ;  /* 0x00000014d1d17c20 */ /* 0x000fe20008400000 */
[----:B------:R-:W-:Y:S01]  /*c770*/  F2FP.SATFINITE.E5M2.F32.PACK_AB_MERGE_C R211, RZ, R211, RZ ;  /* 0x000000d3ffd3723e */ /* 0x000fe200048060ff */
[----:B------:R1:W-:Y:S01]  /*c780*/  @!P5 STG.E.U8 desc[UR16][R26.64+0x10], R35 ;  /* 0x000010231a00d986 */ /* 0x0003e2000c101110 */
[----:B0-----:R-:W-:Y:S01]  /*c790*/  F2FP.SATFINITE.E5M2.F32.PACK_AB_MERGE_C R33, RZ, R214, RZ ;  /* 0x000000d6ff21723e */ /* 0x001fe200048060ff */
[----:B------:R-:W-:Y:S01]  /*c7a0*/  FMUL R207, R207, UR20 ;  /* 0x00000014cfcf7c20 */ /* 0x000fe20008400000 */
[----:B------:R-:W-:Y:S01]  /*c7b0*/  ISETP.LT.OR P5, PT, R42, 0x19, !P2 ;  /* 0x000000192a00780c */ /* 0x000fe200057a1670 */
[----:B------:R-:W-:Y:S01]  /*c7c0*/  FMUL R208, R208, UR20 ;  /* 0x00000014d0d07c20 */ /* 0x000fe20008400000 */
[----:B------:R-:W-:Y:S01]  /*c7d0*/  F2FP.SATFINITE.E5M2.F32.PACK_AB_MERGE_C R209, RZ, R209, RZ ;  /* 0x000000d1ffd1723e */ /* 0x000fe200048060ff */
[----:B------:R0:W-:Y:S01]  /*c7e0*/  @!P0 STG.E.U8 desc[UR16][R24.64+0x18], R33 ;  /* 0x0000182118008986 */ /* 0x0001e2000c101110 */
[----:B------:R-:W-:Y:S01]  /*c7f0*/  ISETP.LT.OR P0, PT, R42, 0x21, !P3 ;  /* 0x000000212a00780c */ /* 0x000fe20005f01670 */
[----:B------:R-:W-:Y:S01]  /*c800*/  FMUL R206, R206, UR20 ;  /* 0x00000014cece7c20 */ /* 0x000fe20008400000 */
[----:B------:R-:W-:Y:S01]  /*c810*/  F2FP.SATFINITE.E5M2.F32.PACK_AB_MERGE_C R207, RZ, R207, RZ ;  /* 0x000000cfffcf723e */ /* 0x000fe200048060ff */
[----:B------:R-:W-:Y:S01]  /*c820*/  @!P1 STG.E.U8 desc[UR16][R24.64+0x19], R213 ;  /* 0x000019d518009986 */ /* 0x000fe2000c101110 */
[C---:B------:R-:W-:Y:S01]  /*c830*/  ISETP.LT.OR P1, PT, R42.reuse, 0x22, !P3 ;  /* 0x000000222a00780c */ /* 0x040fe20005f21670 */
[----:B------:R-:W-:Y:S01]  /*c840*/  FMUL R205, R205, UR20 ;  /* 0x00000014cdcd7c20 */ /* 0x000fe20008400000 */
[----:B-1----:R-:W-:Y:S01]  /*c850*/  F2FP.SATFINITE.E5M2.F32.PACK_AB_MERGE_C R35, RZ, R212, RZ ;  /* 0x000000d4ff23723e */ /* 0x002fe200048060ff */
[----:B------:R-:W-:Y:S01]  /*c860*/  @!P6 STG.E.U8 desc[UR16][R26.64+0x19], R211 ;  /* 0x000019d31a00e986 */ /* 0x000fe2000c101110 */
[----:B------:R-:W-:Y:S01]  /*c870*/  ISETP.LT.OR P6, PT, R42, 0x22, !P2 ;  /* 0x000000222a00780c */ /* 0x000fe200057c1670 */
        /* <DEDUP_REMOVED lines=9> */
[C---:B------:R-:W-:Y:S01]  /*c910*/  ISETP.LT.OR P0, PT, R42.reuse, 0x29, !P3 ;  /* 0x000000292a00780c */ /* 0x040fe20005f01670 */
[----:B------:R-:W-:Y:S01]  /*c920*/  FMUL R201, R201, UR20 ;  /* 0x00000014c9c97c20 */ /* 0x000fe20008400000 */
[----:B------:R-:W-:Y:S01]  /*c930*/  FMUL R199, R199, UR20 ;  /* 0x00000014c7c77c20 */ /* 0x000fe20008400000 */
[----:B------:R-:W-:Y:S01]  /*c940*/  @!P1 STG.E.U8 desc[UR16][R24.64+0x21], R209 ;  /* 0x000021d118009986 */ /* 0x000fe2000c101110 */
[----:B------:R-:W-:Y:S01]  /*c950*/  ISETP.LT.OR P1, PT, R42, 0x2a, !P3 ;  /* 0x0000002a2a00780c */ /* 0x000fe20005f21670 */
        /* <DEDUP_REMOVED lines=9> */
[C---:B------:R-:W-:Y:S01]  /*c9f0*/  ISETP.LT.OR P5, PT, R42.reuse, 0x29, !P2 ;  /* 0x000000292a00780c */ /* 0x040fe200057a1670 */
[----:B------:R-:W-:Y:S01]  /*ca00*/  FMUL R195, R195, UR20 ;  /* 0x00000014c3c37c20 */ /* 0x000fe20008400000 */
[----:B------:R-:W-:Y:S01]  /*ca10*/  F2FP.SATFINITE.E5M2.F32.PACK_AB_MERGE_C R199, RZ, R199, RZ ;  /* 0x000000c7ffc7723e */ /* 0x000fe200048060ff */
[----:B------:R0:W-:Y:S01]  /*ca20*/  @!P0 STG.E.U8 desc[UR16][R24.64+0x28], R33 ;  /* 0x0000282118008986 */ /* 0x0001e2000c101110 */
[----:B------:R-:W-:Y:S01]  /*ca30*/  ISETP.LT.OR P0, PT, R42, 0x31, !P3 ;  /* 0x000000312a00780c */ /* 0x000fe20005f01670 */
[----:B------:R-:W-:Y:S01]  /*ca40*/  FMUL R196, R196, UR20 ;  /* 0x00000014c4c47c20 */ /* 0x000fe20008400000 */
[----:B------:R-:W-:Y:S01]  /*ca50*/  F2FP.SATFINITE.E5M2.F32.PACK_AB_MERGE_C R197, RZ, R197, RZ ;  /* 0x000000c5ffc5723e */ /* 0x000fe200048060ff */
[----:B------:R-:W-:Y:S01]  /*ca60*/  @!P1 STG.E.U8 desc[UR16][R24.64+0x29], R205 ;  /* 0x000029cd18009986 */ /* 0x000fe2000c101110 */
[----:B------:R-:W-:Y:S01]  /*ca70*/  ISETP.LT.OR P1, PT, R42, 0x32, !P3 ;  /* 0x000000322a00780c */ /* 0x000fe20005f21670 */
[----:B------:R-:W-:Y:S01]  /*ca80*/  FMUL R194, R194, UR20 ;  /* 0x00000014c2c27c20 */ /* 0x000fe20008400000 */
[----:B-1----:R-:W-:Y:S01]  /*ca90*/  F2FP.SATFINITE.E5M2.F32.PACK_AB_MERGE_C R35, RZ, R204, RZ ;  /* 0x000000ccff23723e */ /* 0x002fe200048060ff */
        /* <DEDUP_REMOVED lines=85> */
[----:B------:R-:W-:Y:S01]  /*cff0*/  F2FP.SATFINITE.E5M2.F32.PACK_AB_MERGE_C R171, RZ, R171, RZ ;  /* 0x000000abffab723e */ /* 0x000fe200048060ff */
        /* <DEDUP_REMOVED lines=27> */
[----:B------:R-:W-:Y:S01]  /*d1b0*/  ISETP.LT.OR P5, PT, R42, 0x61, !P3 ;  /* 0x000000612a00780c */ /* 0x000fe20005fa1670 */
[----:B------:R-:W-:Y:S01]  /*d1c0*/  FMUL R161, R161, UR20 ;  /* 0x00000014a1a17c20 */ /* 0x000fe20008400000 */
[----:B0-----:R-:W-:Y:S01]  /*d1d0*/  F2FP.SATFINITE.E5M2.F32.PACK_AB_MERGE_C R33, RZ, R178, RZ ;  /* 0x000000b2ff21723e */ /* 0x001fe200048060ff */
[----:B------:R-:W-:Y:S01]  /*d1e0*/  FMUL R160, R160, UR20 ;  /* 0x00000014a0a07c20 */ /* 0x000fe20008400000 */
[----:B------:R-:W-:Y:S01]  /*d1f0*/  FMUL R159, R159, UR20 ;  /* 0x000000149f9f7c20 */ /* 0x000fe20008400000 */
[----:B------:R-:W-:Y:S01]  /*d200*/  FMUL R157, R157, UR20 ;  /* 0x000000149d9d7c20 */ /* 0x000fe20008400000 */
[----:B------:R-:W-:Y:S01]  /*d210*/  F2FP.SATFINITE.E5M2.F32.PACK_AB_MERGE_C R161, RZ, R161, RZ ;  /* 0x000000a1ffa1723e */ /* 0x000fe200048060ff */
[----:B------:R-:W-:Y:S01]  /*d220*/  FMUL R158, R158, UR20 ;  /* 0x000000149e9e7c20 */ /* 0x000fe20008400000 */
[----:B------:R-:W-:Y:S01]  /*d230*/  FMUL R156, R156, UR20 ;  /* 0x000000149c9c7c20 */ /* 0x000fe20008400000 */
[----:B------:R-:W-:Y:S01]  /*d240*/  @!P6 STG.E.U8 desc[UR16][R24.64+0x61], R177 ;  /* 0x000061b11800e986 */ /* 0x000fe2000c101110 */
[C---:B------:R-:W-:Y:S01]  /*d250*/  ISETP.LT.OR P6, PT, R42.reuse, 0x69, !P3 ;  /* 0x000000692a00780c */ /* 0x040fe20005fc1670 */
[----:B------:R-:W-:Y:S01]  /*d260*/  FMUL R155, R155, UR20 ;  /* 0x000000149b9b7c20 */ /* 0x000fe20008400000 */
[----:B-1----:R-:W-:Y:S01]  /*d270*/  F2FP.SATFINITE.E5M2.F32.PACK_AB_MERGE_C R35, RZ, R176, RZ ;  /* 0x000000b0ff23723e */ /* 0x002fe200048060ff */
[----:B------:R0:W-:Y:S01]  /*d280*/  @!P5 STG.E.U8 desc[UR16][R24.64+0x60], R33 ;  /* 0x000060211800d986 */ /* 0x0001e2000c101110 */
        /* <DEDUP_REMOVED lines=10> */
[----:B------:R-:W-:Y:S01]  /*d330*/  F2FP.SATFINITE.E5M2.F32.PACK_AB_MERGE_C R155, RZ, R155, RZ ;  /* 0x0000009bff9b723e */ /* 0x000fe200048060ff */
[----:B------:R1:W-:Y:S01]  /*d340*/  @!P6 STG.E.U8 desc[UR16][R24.64+0x68], R37 ;  /* 0x000068251800e986 */ /* 0x0003e2000c101110 */
[C---:B------:R-:W-:Y:S01]  /*d350*/  ISETP.LT.OR P6, PT, R42.reuse, 0x71, !P3 ;  /* 0x000000712a00780c */ /* 0x040fe20005fc1670 */
[----:B------:R-:W-:Y:S01]  /*d360*/  FMUL R23, R23, UR20 ;  /* 0x0000001417177c20 */ /* 0x000fe20008400000 */
[----:B0-----:R-:W-:Y:S01]  /*d370*/  F2FP.SATFINITE.E5M2.F32.PACK_AB_MERGE_C R33, RZ, R172, RZ ;  /* 0x000000acff21723e */ /* 0x001fe200048060ff */
        /* <DEDUP_REMOVED lines=15> */
[C---:B------:R-:W-:Y:S01]  /*d470*/  ISETP.LT.OR P6, PT, R42.reuse, 0x79, !P3 ;  /* 0x000000792a00780c */ /* 0x040fe20005fc1670 */
[----:B------:R-:W-:Y:S01]  /*d480*/  FMUL R17, R17, UR20 ;  /* 0x0000001411117c20 */ /* 0x000fe20008400000 */
[----:B------:R-:W-:Y:S01]  /*d490*/  ISETP.LT.OR P3, PT, R42, 0x7a, !P3 ;  /* 0x0000007a2a00780c */ /* 0x000fe20005f61670 */
[----:B------:R-:W-:Y:S01]  /*d4a0*/  @!P0 STG.E.U8 desc[UR16][R24.64+0x71], R169 ;  /* 0x000071a918008986 */ /* 0x000fe2000c101110 */
[----:B0-----:R-:W-:Y:S01]  /*d4b0*/  F2FP.SATFINITE.E5M2.F32.PACK_AB_MERGE_C R33, RZ, R168, RZ ;  /* 0x000000a8ff21723e */ /* 0x001fe200048060ff */
[----:B------:R-:W-:Y:S01]  /*d4c0*/  FMUL R18, R18, UR20 ;  /* 0x0000001412127c20 */ /* 0x000fe20008400000 */
[C---:B------:R-:W-:Y:S01]  /*d4d0*/  ISETP.GE.AND P0, PT, R41.reuse, 0x89, PT ;  /* 0x000000892900780c */ /* 0x040fe20003f06270 */
[----:B------:R-:W-:Y:S01]  /*d4e0*/  FMUL R16, R16, UR20 ;  /* 0x0000001410107c20 */ /* 0x000fe20008400000 */
[----:B------:R-:W-:Y:S01]  /*d4f0*/  F2FP.SATFINITE.E5M2.F32.PACK_AB_MERGE_C R21, RZ, R21, RZ ;  /* 0x00000015ff15723e */ /* 0x000fe200048060ff */
[----:B------:R0:W-:Y:S01]  /*d500*/  @!P1 STG.E.U8 desc[UR16][R26.64+0x70], R33 ;  /* 0x000070211a009986 */ /* 0x0001e2000c101110 */
[----:B------:R-:W-:Y:S01]  /*d510*/  ISETP.GE.AND P1, PT, R41, 0x81, PT ;  /* 0x000000812900780c */ /* 0x000fe20003f26270 */
[----:B------:R-:W-:Y:S01]  /*d520*/  FMUL R15, R15, UR20 ;  /* 0x000000140f0f7c20 */ /* 0x000fe20008400000 */
[----:B-1----:R-:W-:Y:S01]  /*d530*/  F2FP.SATFINITE.E5M2.F32.PACK_AB_MERGE_C R35, RZ, R166, RZ ;  /* 0x000000a6ff23723e */ /* 0x002fe200048060ff */
[----:B------:R-:W-:Y:S01]  /*d540*/  @!P5 STG.E.U8 desc[UR16][R26.64+0x71], R167 ;  /* 0x000071a71a00d986 */ /* 0x000fe2000c101110 */
[C---:B------:R-:W-:Y:S01]  /*d550*/  ISETP.LT.OR P5, PT, R42.reuse, 0x79, !P2 ;  /* 0x000000792a00780c */ /* 0x040fe200057a1670 */
[----:B------:R-:W-:Y:S01]  /*d560*/  FMUL R13, R13, UR20 ;  /* 0x000000140d0d7c20 */ /* 0x000fe20008400000 */
[C---:B------:R-:W-:Y:S01]  /*d570*/  ISETP.LT.OR P2, PT, R42.reuse, 0x7a, !P2 ;  /* 0x0000007a2a00780c */ /* 0x040fe20005741670 */
        /* <DEDUP_REMOVED lines=9> */
[----:B------:R-:W-:Y:S01]  /*d610*/  F2FP.SATFINITE.E5M2.F32.PACK_AB_MERGE_C R17, RZ, R17, RZ ;  /* 0x00000011ff11723e */ /* 0x000fe200048060ff */
[----:B------:R-:W-:Y:S01]  /*d620*/  @!P5 STG.E.U8 desc[UR16][R26.64+0x78], R37 ;  /* 0x000078251a00d986 */ /* 0x000fe2000c101110 */
[C---:B------:R-:W-:Y:S01]  /*d630*/  ISETP.LT.OR P5, PT, R42.reuse, 0x1, !P0 ;  /* 0x000000012a00780c */ /* 0x040fe200047a1670 */
[----:B------:R-:W-:Y:S01]  /*d640*/  FMUL R9, R9, UR20 ;  /* 0x0000001409097c20 */ /* 0x000fe20008400000 */
[----:B------:R-:W-:Y:S01]  /*d650*/  F2FP.SATFINITE.E5M2.F32.PACK_AB_MERGE_C R15, RZ, R15, RZ ;  /* 0x0000000fff0f723e */ /* 0x000fe200048060ff */
[----:B------:R0:W-:Y:S01]  /*d660*/  @!P2 STG.E.U8 desc[UR16][R26.64+0x79], R163 ;  /* 0x000079a31a00a986 */ /* 0x0001e2000c101110 */
        /* <DEDUP_REMOVED lines=8> */
[C---:B------:R-:W-:Y:S01]  /*d6f0*/  ISETP.LT.OR P6, PT, R42.reuse, 0x2, !P0 ;  /* 0x000000022a00780c */ /* 0x040fe200047c1670 */
[----:B------:R-:W-:Y:S01]  /*d700*/  FMUL R7, R7, UR20 ;  /* 0x0000001407077c20 */ /* 0x000fe20008400000 */
[----:B------:R-:W-:Y:S01]  /*d710*/  F2FP.SATFINITE.E5M2.F32.PACK_AB_MERGE_C R11, RZ, R11, RZ ;  /* 0x0000000bff0b723e */ /* 0x000fe200048060ff */
[----:B------:R2:W-:Y:S01]  /*d720*/  @!P5 STG.E.U8 desc[UR16][R30.64], R33 ;  /* 0x000000211e00d986 */ /* 0x0005e2000c101110 */
[----:B------:R-:W-:Y:S01]  /*d730*/  ISETP.LT.OR P5, PT, R42, 0x9, !P0 ;  /* 0x000000092a00780c */ /* 0x000fe200047a1670 */
[----:B------:R-:W-:Y:S01]  /*d740*/  FMUL R5, R5, UR20 ;  /* 0x0000001405057c20 */ /* 0x000fe20008400000 */
[----:B0-----:R-:W-:Y:S01]  /*d750*/  F2FP.SATFINITE.E5M2.F32.PACK_AB_MERGE_C R27, RZ, R156, RZ ;  /* 0x0000009cff1b723e */ /* 0x001fe200048060ff */
[----:B-----5:R-:W-:Y:S01]  /*d760*/  FMUL R0, R0, UR20 ;  /* 0x0000001400007c20 */ /* 0x020fe20008400000 */
[----:B------:R-:W-:Y:S01]  /*d770*/  F2FP.SATFINITE.E5M2.F32.PACK_AB_MERGE_C R9, RZ, R9, RZ ;  /* 0x00000009ff09723e */ /* 0x000fe200048060ff */
[----:B------:R-:W-:Y:S01]  /*d780*/  FMUL R6, R6, UR20 ;  /* 0x0000001406067c20 */ /* 0x000fe20008400000 */
[----:B------:R-:W-:Y:S01]  /*d790*/  F2FP.SATFINITE.E5M2.F32.PACK_AB_MERGE_C R7, RZ, R7, RZ ;  /* 0x00000007ff07723e */ /* 0x000fe200048060ff */
[----:B------:R-:W4:Y:S01]  /*d7a0*/  LDL.LU R221, [R1+0x14] ;  /* 0x0000140001dd7983 */ /* 0x000f220000300800 */
[----:B-1----:R-:W-:Y:S01]  /*d7b0*/  F2FP.SATFINITE.E5M2.F32.PACK_AB_MERGE_C R25, RZ, R158, RZ ;  /* 0x0000009eff19723e */ /* 0x002fe200048060ff */
[----:B------:R-:W-:Y:S01]  /*d7c0*/  FMUL R2, R2, UR20 ;  /* 0x0000001402027c20 */ /* 0x000fe20008400000 */
[----:B------:R-:W-:Y:S01]  /*d7d0*/  F2FP.SATFINITE.E5M2.F32.PACK_AB_MERGE_C R5, RZ, R5, RZ ;  /* 0x00000005ff05723e */ /* 0x000fe200048060ff */
[----:B------:R-:W-:Y:S01]  /*d7e0*/  @!P6 STG.E.U8 desc[UR16][R30.64+0x1], R159 ;  /* 0x0000019f1e00e986 */ /* 0x000fe2000c101110 */
[C---:B------:R-:W-:Y:S01]  /*d7f0*/  ISETP.LT.OR P6, PT, R42.reuse, 0xa, !P0 ;  /* 0x0000000a2a00780c */ /* 0x040fe200047c1670 */
[----:B------:R-:W-:Y:S01]  /*d800*/  FMUL R3, R3, UR20 ;  /* 0x0000001403037c20 */ /* 0x000fe20008400000 */
[----:B--2---:R-:W-:Y:S01]  /*d810*/  F2FP.SATFINITE.E5M2.F32.PACK_AB_MERGE_C R33, RZ, R152, RZ ;  /* 0x00000098ff21723e */ /* 0x004fe200048060ff */
[----:B------:R-:W-:Y:S01]  /*d820*/  @!P2 STG.E.U8 desc[UR16][R28.64+0x9], R157 ;  /* 0x0000099d1c00a986 */ /* 0x000fe2000c101110 */
[----:B------:R-:W-:Y:S01]  /*d830*/  ISETP.LT.OR P2, PT, R42, 0x12, !P1 ;  /* 0x000000122a00780c */ /* 0x000fe20004f41670 */
[----:B------:R-:W-:-:S02]  /*d840*/  FMUL R4, R4, UR20 ;  /* 0x0000001404047c20 */ /* 0x000fc40008400000 */
[----:B------:R0:W-:Y:S01]  /*d850*/  @!P3 STG.E.U8 desc[UR16][R28.64+0x8], R25 ;  /* 0x000008191c00b986 */ /* 0x0001e2000c101110 */
[----:B------:R-:W-:-:S03]  /*d860*/  ISETP.LT.OR P3, PT, R42, 0x11, !P1 ;  /* 0x000000112a00780c */ /* 0x000fc60004f61670 */
[----:B------:R1:W-:Y:S01]  /*d870*/  @!P5 STG.E.U8 desc[UR16][R30.64+0x8], R27 ;  /* 0x0000081b1e00d986 */ /* 0x0003e2000c101110 */
[----:B------:R-:W-:-:S03]  /*d880*/  ISETP.LT.OR P5, PT, R42, 0x11, !P0 ;  /* 0x000000112a00780c */ /* 0x000fc600047a1670 */
[----:B------:R-:W-:Y:S01]  /*d890*/  @!P6 STG.E.U8 desc[UR16][R30.64+0x9], R155 ;  /* 0x0000099b1e00e986 */ /* 0x000fe2000c101110 */
[----:B------:R-:W-:-:S03]  /*d8a0*/  ISETP.LT.OR P6, PT, R42, 0x12, !P0 ;  /* 0x000000122a00780c */ /* 0x000fc600047c1670 */
[----:B------:R-:W-:Y:S01]  /*d8b0*/  @!P2 STG.E.U8 desc[UR16][R28.64+0x11], R153 ;  /* 0x000011991c00a986 */ /* 0x000fe2000c101110 */
[----:B------:R-:W-:Y:S02]  /*d8c0*/  ISETP.LT.OR P2, PT, R42, 0x1a, !P1 ;  /* 0x0000001a2a00780c */ /* 0x000fe40004f41670 */
[----:B0-----:R-:W-:Y:S01]  /*d8d0*/  F2FP.SATFINITE.E5M2.F32.PACK_AB_MERGE_C R25, RZ, R154, RZ ;  /* 0x0000009aff19723e */ /* 0x001fe200048060ff */
[----:B------:R-:W2:Y:S01]  /*d8e0*/  LDL.LU R220, [R1+0x18] ;  /* 0x0000180001dc7983 */ /* 0x000ea20000300800 */
[----:B-1----:R-:W-:-:S03]  /*d8f0*/  F2FP.SATFINITE.E5M2.F32.PACK_AB_MERGE_C R27, RZ, R20, RZ ;  /* 0x00000014ff1b723e */ /* 0x002fc600048060ff */
[----:B------:R0:W-:Y:S01]  /*d900*/  @!P3 STG.E.U8 desc[UR16][R28.64+0x10], R25 ;  /* 0x000010191c00b986 */ /* 0x0001e2000c101110 */
[----:B------:R-:W-:-:S03]  /*d910*/  ISETP.LT.OR P3, PT, R42, 0x19, !P1 ;  /* 0x000000192a00780c */ /* 0x000fc60004f61670 */
[----:B------:R-:W-:Y:S01]  /*d920*/  @!P5 STG.E.U8 desc[UR16][R30.64+0x10], R33 ;  /* 0x000010211e00d986 */ /* 0x000fe2000c101110 */
[----:B------:R-:W-:-:S03]  /*d930*/  ISETP.LT.OR P5, PT, R42, 0x19, !P0 ;  /* 0x000000192a00780c */ /* 0x000fc600047a1670 */
[----:B------:R1:W-:Y:S01]  /*d940*/  @!P6 STG.E.U8 desc[UR16][R30.64+0x11], R23 ;  /* 0x000011171e00e986 */ /* 0x0003e2000c101110 */
[----:B------:R-:W-:-:S03]  /*d950*/  ISETP.LT.OR P6, PT, R42, 0x1a, !P0 ;  /* 0x0000001a2a00780c */ /* 0x000fc600047c1670 */
[----:B------:R3:W-:Y:S01]  /*d960*/  @!P2 STG.E.U8 desc[UR16][R28.64+0x19], R21 ;  /* 0x000019151c00a986 */ /* 0x0007e2000c101110 */
[C---:B------:R-:W-:Y:S02]  /*d970*/  ISETP.LT.OR P2, PT, R42.reuse, 0x22, !P1 ;  /* 0x000000222a00780c */ /* 0x040fe40004f41670 */
[----:B0-----:R-:W-:Y:S01]  /*d980*/  F2FP.SATFINITE.E5M2.F32.PACK_AB_MERGE_C R25, RZ, R22, RZ ;  /* 0x00000016ff19723e */ /* 0x001fe200048060ff */
[----:B------:R-:W2:Y:S04]  /*d990*/  LDL.LU R222, [R1+0x1c] ;  /* 0x00001c0001de7983 */ /* 0x000ea80000300800 */
[----:B------:R-:W-:Y:S01]  /*d9a0*/  @!P3 STG.E.U8 desc[UR16][R28.64+0x18], R25 ;  /* 0x000018191c00b986 */ /* 0x000fe2000c101110 */
[C---:B------:R-:W-:Y:S02]  /*d9b0*/  ISETP.LT.OR P3, PT, R42.reuse, 0x21, !P1 ;  /* 0x000000212a00780c */ /* 0x040fe40004f61670 */
[----:B-1----:R-:W-:Y:S01]  /*d9c0*/  F2FP.SATFINITE.E5M2.F32.PACK_AB_MERGE_C R23, RZ, R18, RZ ;  /* 0x00000012ff17723e */ /* 0x002fe200048060ff */
[----:B------:R-:W-:Y:S01]  /*d9d0*/  @!P5 STG.E.U8 desc[UR16][R30.64+0x18], R27 ;  /* 0x0000181b1e00d986 */ /* 0x000fe2000c101110 */
[----:B------:R-:W-:-:S02]  /*d9e0*/  ISETP.LT.OR P5, PT, R42, 0x21, !P0 ;  /* 0x000000212a00780c */ /* 0x000fc400047a1670 */
[----:B---3--:R-:W-:Y:S01]  /*d9f0*/  F2FP.SATFINITE.E5M2.F32.PACK_AB_MERGE_C R21, RZ, R16, RZ ;  /* 0x00000010ff15723e */ /* 0x008fe200048060ff */
[----:B------:R0:W-:Y:S01]  /*da00*/  @!P6 STG.E.U8 desc[UR16][R30.64+0x19], R19 ;  /* 0x000019131e00e986 */ /* 0x0001e2000c101110 */
[----:B------:R-:W-:-:S03]  /*da10*/  ISETP.LT.OR P6, PT, R42, 0x22, !P0 ;  /* 0x000000222a00780c */ /* 0x000fc600047c1670 */
[----:B------:R1:W-:Y:S01]  /*da20*/  @!P2 STG.E.U8 desc[UR16][R28.64+0x21], R17 ;  /* 0x000021111c00a986 */ /* 0x0003e2000c101110 */
[----:B------:R-:W-:-:S03]  /*da30*/  ISETP.LT.OR P2, PT, R42, 0x2a, !P1 ;  /* 0x0000002a2a00780c */ /* 0x000fc60004f41670 */
[----:B------:R-:W-:Y:S01]  /*da40*/  @!P3 STG.E.U8 desc[UR16][R28.64+0x20], R23 ;  /* 0x000020171c00b986 */ /* 0x000fe2000c101110 */
[----:B------:R-:W-:-:S03]  /*da50*/  ISETP.LT.OR P3, PT, R42, 0x29, !P1 ;  /* 0x000000292a00780c */ /* 0x000fc60004f61670 */
[----:B------:R-:W-:Y:S01]  /*da60*/  @!P5 STG.E.U8 desc[UR16][R30.64+0x20], R21 ;  /* 0x000020151e00d986 */ /* 0x000fe2000c101110 */
[C---:B------:R-:W-:Y:S02]  /*da70*/  ISETP.LT.OR P5, PT, R42.reuse, 0x29, !P0 ;  /* 0x000000292a00780c */ /* 0x040fe400047a1670 */
[----:B0-----:R-:W-:Y:S01]  /*da80*/  F2FP.SATFINITE.E5M2.F32.PACK_AB_MERGE_C R19, RZ, R14, RZ ;  /* 0x0000000eff13723e */ /* 0x001fe200048060ff */
[----:B------:R0:W-:Y:S01]  /*da90*/  @!P6 STG.E.U8 desc[UR16][R30.64+0x21], R15 ;  /* 0x0000210f1e00e986 */ /* 0x0001e2000c101110 */
[C---:B------:R-:W-:Y:S02]  /*daa0*/  ISETP.LT.OR P6, PT, R42.reuse, 0x2a, !P0 ;  /* 0x0000002a2a00780c */ /* 0x040fe400047c1670 */
[----:B-1----:R-:W-:Y:S01]  /*dab0*/  F2FP.SATFINITE.E5M2.F32.PACK_AB_MERGE_C R17, RZ, R12, RZ ;  /* 0x0000000cff11723e */ /* 0x002fe200048060ff */
        /* <DEDUP_REMOVED lines=15> */
[----:B0-----:R-:W-:Y:S02]  /*dbb0*/  F2FP.SATFINITE.E5M2.F32.PACK_AB_MERGE_C R11, RZ, R6, RZ ;  /* 0x00000006ff0b723e */ /* 0x001fe400048060ff */
[C---:B------:R-:W-:Y:S01]  /*dbc0*/  ISETP.LT.OR P5, PT, R42.reuse, 0x39, !P0 ;  /* 0x000000392a00780c */ /* 0x040fe200047a1670 */
[----:B------:R0:W-:Y:S01]  /*dbd0*/  @!P6 STG.E.U8 desc[UR16][R30.64+0x31], R7 ;  /* 0x000031071e00e986 */ /* 0x0001e2000c101110 */
[----:B-1----:R-:W-:Y:S02]  /*dbe0*/  F2FP.SATFINITE.E5M2.F32.PACK_AB_MERGE_C R9, RZ, R4, RZ ;  /* 0x00000004ff09723e */ /* 0x002fe400048060ff */
[C---:B------:R-:W-:Y:S01]  /*dbf0*/  ISETP.LT.OR P6, PT, R42.reuse, 0x3a, !P0 ;  /* 0x0000003a2a00780c */ /* 0x040fe200047c1670 */
[----:B------:R1:W-:Y:S04]  /*dc00*/  @!P2 STG.E.U8 desc[UR16][R28.64+0x39], R5 ;  /* 0x000039051c00a986 */ /* 0x0003e8000c101110 */
[----:B------:R3:W-:Y:S01]  /*dc10*/  @!P3 STG.E.U8 desc[UR16][R28.64+0x38], R11 ;  /* 0x0000380b1c00b986 */ /* 0x0007e2000c101110 */
[----:B------:R-:W-:Y:S01]  /*dc20*/  FMUL R4, R227, UR20 ;  /* 0x00000014e3047c20 */ /* 0x000fe20008400000 */
[----:B------:R-:W-:-:S02]  /*dc30*/  ISETP.LT.OR P3, PT, R42, 0x41, !P1 ;  /* 0x000000412a00780c */ /* 0x000fc40004f61670 */
[----:B0-----:R-:W-:Y:S02]  /*dc40*/  F2FP.SATFINITE.E5M2.F32.PACK_AB_MERGE_C R7, RZ, R3, RZ ;  /* 0x00000003ff07723e */ /* 0x001fe400048060ff */
[----:B-1----:R-:W-:Y:S01]  /*dc50*/  F2FP.SATFINITE.E5M2.F32.PACK_AB_MERGE_C R5, RZ, R0, RZ ;  /* 0x00000000ff05723e */ /* 0x002fe200048060ff */
[----:B------:R-:W-:Y:S01]  /*dc60*/  FMUL R0, R223, UR20 ;  /* 0x00000014df007c20 */ /* 0x000fe20008400000 */
[----:B------:R-:W-:Y:S01]  /*dc70*/  ISETP.LT.OR P2, PT, R42, 0x42, !P1 ;  /* 0x000000422a00780c */ /* 0x000fe20004f41670 */
[----:B------:R-:W2:Y:S01]  /*dc80*/  LDL.LU R223, [R1+0x20] ;  /* 0x0000200001df7983 */ /* 0x000ea20000300800 */
[----:B---3--:R-:W-:Y:S02]  /*dc90*/  F2FP.SATFINITE.E5M2.F32.PACK_AB_MERGE_C R11, RZ, R2, RZ ;  /* 0x00000002ff0b723e */ /* 0x008fe400048060ff */
[----:B------:R-:W-:Y:S01]  /*dca0*/  F2FP.SATFINITE.E5M2.F32.PACK_AB_MERGE_C R13, RZ, R0, RZ ;  /* 0x00000000ff0d723e */ /* 0x000fe200048060ff */
[----:B----4-:R-:W-:Y:S01]  /*dcb0*/  FMUL R0, R225, UR20 ;  /* 0x00000014e1007c20 */ /* 0x010fe20008400000 */
[----:B------:R-:W-:Y:S01]  /*dcc0*/  FMUL R2, R224, UR20 ;  /* 0x00000014e0027c20 */ /* 0x000fe20008400000 */
[----:B------:R-:W3:Y:S04]  /*dcd0*/  LDL.LU R225, [R1+0x24] ;  /* 0x0000240001e17983 */ /* 0x000ee80000300800 */
[----:B------:R-:W4:Y:S01]  /*dce0*/  LDL.LU R224, [R1+0x28] ;  /* 0x0000280001e07983 */ /* 0x000f220000300800 */
[----:B------:R-:W-:-:S03]  /*dcf0*/  FMUL R3, R226, UR20 ;  /* 0x00000014e2037c20 */ /* 0x000fc60008400000 */
[----:B------:R-:W4:Y:S04]  /*dd00*/  LDL.LU R226, [R1+0x2c] ;  /* 0x00002c0001e27983 */ /* 0x000f280000300800 */
[----:B------:R-:W4:Y:S04]  /*dd10*/  LDL.LU R227, [R1+0x30] ;  /* 0x0000300001e37983 */ /* 0x000f280000300800 */
[----:B------:R-:W-:Y:S01]  /*dd20*/  @!P5 STG.E.U8 desc[UR16][R30.64+0x38], R9 ;  /* 0x000038091e00d986 */ /* 0x000fe2000c101110 */
[----:B------:R-:W-:-:S03]  /*dd30*/  ISETP.LT.OR P5, PT, R42, 0x41, !P0 ;  /* 0x000000412a00780c */ /* 0x000fc600047a1670 */
[----:B------:R0:W-:Y:S01]  /*dd40*/  @!P6 STG.E.U8 desc[UR16][R30.64+0x39], R7 ;  /* 0x000039071e00e986 */ /* 0x0001e2000c101110 */
[----:B------:R-:W-:-:S03]  /*dd50*/  ISETP.LT.OR P6, PT, R42, 0x42, !P0 ;  /* 0x000000422a00780c */ /* 0x000fc600047c1670 */
[----:B------:R-:W-:Y:S01]  /*dd60*/  @!P3 STG.E.U8 desc[UR16][R28.64+0x40], R11 ;  /* 0x0000400b1c00b986 */ /* 0x000fe2000c101110 */
[----:B------:R-:W-:-:S03]  /*dd70*/  ISETP.LT.OR P3, PT, R42, 0x49, !P1 ;  /* 0x000000492a00780c */ /* 0x000fc60004f61670 */
[----:B------:R1:W-:Y:S01]  /*dd80*/  @!P2 STG.E.U8 desc[UR16][R28.64+0x41], R5 ;  /* 0x000041051c00a986 */ /* 0x0003e2000c101110 */
[----:B0-----:R-:W-:-:S03]  /*dd90*/  F2FP.SATFINITE.E5M2.F32.PACK_AB_MERGE_C R7, RZ, R0, RZ ;  /* 0x00000000ff07723e */ /* 0x001fc600048060ff */
[----:B------:R-:W-:Y:S01]  /*dda0*/  @!P5 STG.E.U8 desc[UR16][R30.64+0x40], R13 ;  /* 0x0000400d1e00d986 */ /* 0x000fe2000c101110 */
[C---:B------:R-:W-:Y:S02]  /*ddb0*/  ISETP.LT.OR P2, PT, R42.reuse, 0x4a, !P1 ;  /* 0x0000004a2a00780c */ /* 0x040fe40004f41670 */
[----:B-1----:R-:W-:Y:S01]  /*ddc0*/  F2FP.SATFINITE.E5M2.F32.PACK_AB_MERGE_C R5, RZ, R2, RZ ;  /* 0x00000002ff05723e */ /* 0x002fe200048060ff */
[----:B------:R0:W-:Y:S01]  /*ddd0*/  @!P6 STG.E.U8 desc[UR16][R30.64+0x41], R7 ;  /* 0x000041071e00e986 */ /* 0x0001e2000c101110 */
[C---:B------:R-:W-:Y:S02]  /*dde0*/  ISETP.LT.OR P5, PT, R42.reuse, 0x49, !P0 ;  /* 0x000000492a00780c */ /* 0x040fe400047a1670 */
[C---:B------:R-:W-:Y:S01]  /*ddf0*/  ISETP.LT.OR P6, PT, R42.reuse, 0x4a, !P0 ;  /* 0x0000004a2a00780c */ /* 0x040fe200047c1670 */
[----:B------:R1:W-:Y:S01]  /*de00*/  @!P3 STG.E.U8 desc[UR16][R28.64+0x48], R5 ;  /* 0x000048051c00b986 */ /* 0x0003e2000c101110 */
[----:B------:R-:W-:Y:S02]  /*de10*/  ISETP.LT.OR P3, PT, R42, 0x51, !P1 ;  /* 0x000000512a00780c */ /* 0x000fe40004f61670 */
[----:B------:R-:W-:-:S02]  /*de20*/  F2FP.SATFINITE.E5M2.F32.PACK_AB_MERGE_C R9, RZ, R3, RZ ;  /* 0x00000003ff09723e */ /* 0x000fc400048060ff */
[----:B------:R-:W-:-:S03]  /*de30*/  F2FP.SATFINITE.E5M2.F32.PACK_AB_MERGE_C R11, RZ, R4, RZ ;  /* 0x00000004ff0b723e */ /* 0x000fc600048060ff */
[----:B------:R1:W-:Y:S04]  /*de40*/  @!P2 STG.E.U8 desc[UR16][R28.64+0x49], R9 ;  /* 0x000049091c00a986 */ /* 0x0003e8000c101110 */
[----:B------:R-:W-:Y:S01]  /*de50*/  @!P5 STG.E.U8 desc[UR16][R30.64+0x48], R11 ;  /* 0x0000480b1e00d986 */ /* 0x000fe2000c101110 */
[----:B------:R-:W-:-:S03]  /*de60*/  FMUL R0, R221, UR20 ;  /* 0x00000014dd007c20 */ /* 0x000fc60008400000 */
[----:B------:R-:W4:Y:S02]  /*de70*/  LDL.LU R221, [R1+0x34] ;  /* 0x0000340001dd7983 */ /* 0x000f240000300800 */
[----:B0-----:R-:W-:-:S05]  /*de80*/  F2FP.SATFINITE.E5M2.F32.PACK_AB_MERGE_C R7, RZ, R0, RZ ;  /* 0x00000000ff07723e */ /* 0x001fca00048060ff */
[----:B------:R-:W-:Y:S01]  /*de90*/  @!P6 STG.E.U8 desc[UR16][R30.64+0x49], R7 ;  /* 0x000049071e00e986 */ /* 0x000fe2000c101110 */
[----:B--2---:R-:W-:-:S03]  /*dea0*/  FMUL R2, R220, UR20 ;  /* 0x00000014dc027c20 */ /* 0x004fc60008400000 */
[----:B------:R-:W2:Y:S02]  /*deb0*/  LDL.LU R220, [R1+0x38] ;  /* 0x0000380001dc7983 */ /* 0x000ea40000300800 */
[----:B-1----:R-:W-:-:S05]  /*dec0*/  F2FP.SATFINITE.E5M2.F32.PACK_AB_MERGE_C R5, RZ, R2, RZ ;  /* 0x00000002ff05723e */ /* 0x002fca00048060ff */
[----:B------:R0:W-:Y:S01]  /*ded0*/  @!P3 STG.E.U8 desc[UR16][R28.64+0x50], R5 ;  /* 0x000050051c00b986 */ /* 0x0001e2000c101110 */
[----:B------:R-:W-:-:S03]  /*dee0*/  FMUL R3, R222, UR20 ;  /* 0x00000014de037c20 */ /* 0x000fc60008400000 */
[----:B------:R-:W2:Y:S02]  /*def0*/  LDL.LU R222, [R1+0x3c] ;  /* 0x00003c0001de7983 */ /* 0x000ea40000300800 */
[----:B------:R-:W-:Y:S01]  /*df00*/  F2FP.SATFINITE.E5M2.F32.PACK_AB_MERGE_C R9, RZ, R3, RZ ;  /* 0x00000003ff09723e */ /* 0x000fe200048060ff */
[----:B------:R-:W-:Y:S02]  /*df10*/  FMUL R0, R223, UR20 ;  /* 0x00000014df007c20 */ /* 0x000fe40008400000 */
[----:B------:R-:W2:Y:S03]  /*df20*/  LDL.LU R223, [R1+0x40] ;  /* 0x0000400001df7983 */ /* 0x000ea60000300800 */
[----:B------:R-:W-:Y:S01]  /*df30*/  F2FP.SATFINITE.E5M2.F32.PACK_AB_MERGE_C R13, RZ, R0, RZ ;  /* 0x00000000ff0d723e */ /* 0x000fe200048060ff */
[----:B---3--:R-:W-:Y:S02]  /*df40*/  FMUL R2, R225, UR20 ;  /* 0x00000014e1027c20 */ /* 0x008fe40008400000 */
[----:B------:R-:W3:Y:S01]  /*df50*/  LDL.LU R225, [R1+0x44] ;  /* 0x0000440001e17983 */ /* 0x000ee20000300800 */
[----:B----4-:R-:W-:-:S03]  /*df60*/  FMUL R0, R224, UR20 ;  /* 0x00000014e0007c20 */ /* 0x010fc60008400000 */
[----:B------:R-:W4:Y:S01]  /*df70*/  LDL.LU R224, [R1+0x48] ;  /* 0x0000480001e07983 */ /* 0x000f220000300800 */
[----:B------:R-:W-:Y:S01]  /*df80*/  FMUL R3, R226, UR20 ;  /* 0x00000014e2037c20 */ /* 0x000fe20008400000 */
[----:B0-----:R-:W-:Y:S02]  /*df90*/  F2FP.SATFINITE.E5M2.F32.PACK_AB_MERGE_C R5, RZ, R0, RZ ;  /* 0x00000000ff05723e */ /* 0x001fe400048060ff */
[----:B------:R-:W4:Y:S01]  /*dfa0*/  LDL.LU R226, [R1+0x4c] ;  /* 0x00004c0001e27983 */ /* 0x000f220000300800 */
[----:B------:R-:W-:-:S03]  /*dfb0*/  FMUL R0, R227, UR20 ;  /* 0x00000014e3007c20 */ /* 0x000fc60008400000 */
[----:B------:R-:W4:Y:S01]  /*dfc0*/  LDL.LU R227, [R1+0x50] ;  /* 0x0000500001e37983 */ /* 0x000f220000300800 */
[C---:B------:R-:W-:Y:S02]  /*dfd0*/  ISETP.LT.OR P2, PT, R42.reuse, 0x52, !P1 ;  /* 0x000000522a00780c */ /* 0x040fe40004f41670 */
[C---:B------:R-:W-:Y:S01]  /*dfe0*/  ISETP.LT.OR P6, PT, R42.reuse, 0x52, !P0 ;  /* 0x000000522a00780c */ /* 0x040fe200047c1670 */
[----:B------:R-:W4:Y:S01]  /*dff0*/  LDL.LU R219, [R1+0x54] ;  /* 0x0000540001db7983 */ /* 0x000f220000300800 */
[C---:B------:R-:W-:Y:S02]  /*e000*/  ISETP.LT.OR P5, PT, R42.reuse, 0x51, !P0 ;  /* 0x000000512a00780c */ /* 0x040fe400047a1670 */
[----:B------:R-:W-:Y:S02]  /*e010*/  ISETP.LT.OR P3, PT, R42, 0x59, !P1 ;  /* 0x000000592a00780c */ /* 0x000fe40004f61670 */
[----:B------:R-:W-:Y:S02]  /*e020*/  F2FP.SATFINITE.E5M2.F32.PACK_AB_MERGE_C R7, RZ, R2, RZ ;  /* 0x00000002ff07723e */ /* 0x000fe400048060ff */
[----:B------:R-:W-:-:S03]  /*e030*/  F2FP.SATFINITE.E5M2.F32.PACK_AB_MERGE_C R11, RZ, R0, RZ ;  /* 0x00000000ff0b723e */ /* 0x000fc600048060ff */
[----:B------:R0:W-:Y:S01]  /*e040*/  @!P2 STG.E.U8 desc[UR16][R28.64+0x51], R9 ;  /* 0x000051091c00a986 */ /* 0x0001e2000c101110 */
[----:B------:R-:W-:-:S03]  /*e050*/  ISETP.LT.OR P2, PT, R42, 0x5a, !P1 ;  /* 0x0000005a2a00780c */ /* 0x000fc60004f41670 */
[----:B------:R-:W-:Y:S01]  /*e060*/  @!P6 STG.E.U8 desc[UR16][R30.64+0x51], R7 ;  /* 0x000051071e00e986 */ /* 0x000fe2000c101110 */
[----:B------:R-:W-:-:S03]  /*e070*/  ISETP.LT.OR P6, PT, R42, 0x5a, !P0 ;  /* 0x0000005a2a00780c */ /* 0x000fc600047c1670 */
[----:B------:R-:W-:Y:S01]  /*e080*/  @!P5 STG.E.U8 desc[UR16][R30.64+0x50], R13 ;  /* 0x0000500d1e00d986 */ /* 0x000fe2000c101110 */
[----:B0-----:R-:W-:-:S03]  /*e090*/  F2FP.SATFINITE.E5M2.F32.PACK_AB_MERGE_C R9, RZ, R3, RZ ;  /* 0x00000003ff09723e */ /* 0x001fc600048060ff */
[----:B------:R0:W-:Y:S04]  /*e0a0*/  @!P3 STG.E.U8 desc[UR16][R28.64+0x58], R5 ;  /* 0x000058051c00b986 */ /* 0x0001e8000c101110 */
[----:B------:R1:W-:Y:S01]  /*e0b0*/  @!P2 STG.E.U8 desc[UR16][R28.64+0x59], R9 ;  /* 0x000059091c00a986 */ /* 0x0003e2000c101110 */
[----:B------:R-:W-:-:S03]  /*e0c0*/  FMUL R0, R221, UR20 ;  /* 0x00000014dd007c20 */ /* 0x000fc60008400000 */
[----:B------:R-:W4:Y:S02]  /*e0d0*/  LDL.LU R221, [R1+0x58] ;  /* 0x0000580001dd7983 */ /* 0x000f240000300800 */
[----:B0-----:R-:W-:-:S05]  /*e0e0*/  F2FP.SATFINITE.E5M2.F32.PACK_AB_MERGE_C R5, RZ, R0, RZ ;  /* 0x00000000ff05723e */ /* 0x001fca00048060ff */
[----:B------:R0:W-:Y:S01]  /*e0f0*/  @!P6 STG.E.U8 desc[UR16][R30.64+0x59], R5 ;  /* 0x000059051e00e986 */ /* 0x0001e2000c101110 */
[----:B--2---:R-:W-:-:S03]  /*e100*/  FMUL R2, R220, UR20 ;  /* 0x00000014dc027c20 */ /* 0x004fc60008400000 */
[----:B------:R-:W2:Y:S02]  /*e110*/  LDL.LU R220, [R1+0x5c] ;  /* 0x00005c0001dc7983 */ /* 0x000ea40000300800 */
[----:B------:R-:W-:Y:S01]  /*e120*/  F2FP.SATFINITE.E5M2.F32.PACK_AB_MERGE_C R7, RZ, R2, RZ ;  /* 0x00000002ff07723e */ /* 0x000fe200048060ff */
[----:B------:R-:W-:Y:S02]  /*e130*/  FMUL R3, R222, UR20 ;  /* 0x00000014de037c20 */ /* 0x000fe40008400000 */
[----:B------:R-:W2:Y:S03]  /*e140*/  LDL.LU R222, [R1+0x60] ;  /* 0x0000600001de7983 */ /* 0x000ea60000300800 */
[----:B-1----:R-:W-:Y:S01]  /*e150*/  F2FP.SATFINITE.E5M2.F32.PACK_AB_MERGE_C R9, RZ, R3, RZ ;  /* 0x00000003ff09723e */ /* 0x002fe200048060ff */
[----:B------:R-:W-:Y:S02]  /*e160*/  FMUL R4, R223, UR20 ;  /* 0x00000014df047c20 */ /* 0x000fe40008400000 */
[----:B------:R-:W2:Y:S01]  /*e170*/  LDL.LU R223, [R1+0x64] ;  /* 0x0000640001df7983 */ /* 0x000ea20000300800 */
[----:B---3--:R-:W-:-:S03]  /*e180*/  FMUL R0, R225, UR20 ;  /* 0x00000014e1007c20 */ /* 0x008fc60008400000 */
[----:B------:R-:W3:Y:S01]  /*e190*/  LDL.LU R225, [R1+0x68] ;  /* 0x0000680001e17983 */ /* 0x000ee20000300800 */
[----:B----4-:R-:W-:Y:S01]  /*e1a0*/  FMUL R2, R224, UR20 ;  /* 0x00000014e0027c20 */ /* 0x010fe20008400000 */
[----:B0-----:R-:W-:Y:S02]  /*e1b0*/  F2FP.SATFINITE.E5M2.F32.PACK_AB_MERGE_C R5, RZ, R0, RZ ;  /* 0x00000000ff05723e */ /* 0x001fe400048060ff */
[----:B------:R-:W4:Y:S01]  /*e1c0*/  LDL.LU R224, [R1+0x6c] ;  /* 0x00006c0001e07983 */ /* 0x000f220000300800 */
[----:B------:R-:W-:-:S03]  /*e1d0*/  FMUL R3, R226, UR20 ;  /* 0x00000014e2037c20 */ /* 0x000fc60008400000 */
[----:B------:R-:W4:Y:S01]  /*e1e0*/  LDL.LU R226, [R1+0x70] ;  /* 0x0000700001e27983 */ /* 0x000f220000300800 */
[----:B------:R-:W-:-:S03]  /*e1f0*/  FMUL R0, R227, UR20 ;  /* 0x00000014e3007c20 */ /* 0x000fc60008400000 */
[----:B------:R-:W4:Y:S01]  /*e200*/  LDL.LU R227, [R1+0x74] ;  /* 0x0000740001e37983 */ /* 0x000f220000300800 */
[C---:B------:R-:W-:Y:S02]  /*e210*/  ISETP.LT.OR P5, PT, R42.reuse, 0x59, !P0 ;  /* 0x000000592a00780c */ /* 0x040fe400047a1670 */
[C---:B------:R-:W-:Y:S02]  /*e220*/  ISETP.LT.OR P2, PT, R42.reuse, 0x62, !P1 ;  /* 0x000000622a00780c */ /* 0x040fe40004f41670 */
[C---:B------:R-:W-:Y:S02]  /*e230*/  ISETP.LT.OR P3, PT, R42.reuse, 0x61, !P1 ;  /* 0x000000612a00780c */ /* 0x040fe40004f61670 */
[----:B------:R-:W-:-:S07]  /*e240*/  ISETP.LT.OR P6, PT, R42, 0x62, !P0 ;  /* 0x000000622a00780c */ /* 0x000fce00047c1670 */
[----:B------:R-:W-:Y:S01]  /*e250*/  @!P5 STG.E.U8 desc[UR16][R30.64+0x58], R11 ;  /* 0x0000580b1e00d986 */ /* 0x000fe2000c101110 */
[----:B------:R-:W-:-:S03]  /*e260*/  ISETP.LT.OR P5, PT, R42, 0x61, !P0 ;  /* 0x000000612a00780c */ /* 0x000fc600047a1670 */
[----:B------:R0:W-:Y:S01]  /*e270*/  @!P2 STG.E.U8 desc[UR16][R28.64+0x61], R9 ;  /* 0x000061091c00a986 */ /* 0x0001e2000c101110 */
[----:B------:R-:W-:-:S03]  /*e280*/  ISETP.LT.OR P2, PT, R42, 0x6a, !P1 ;  /* 0x0000006a2a00780c */ /* 0x000fc60004f41670 */
[----:B------:R1:W-:Y:S01]  /*e290*/  @!P3 STG.E.U8 desc[UR16][R28.64+0x60], R7 ;  /* 0x000060071c00b986 */ /* 0x0003e2000c101110 */
[----:B------:R-:W-:Y:S02]  /*e2a0*/  ISETP.LT.OR P3, PT, R42, 0x69, !P1 ;  /* 0x000000692a00780c */ /* 0x000fe40004f61670 */
[----:B------:R-:W-:Y:S01]  /*e2b0*/  F2FP.SATFINITE.E5M2.F32.PACK_AB_MERGE_C R13, RZ, R4, RZ ;  /* 0x00000004ff0d723e */ /* 0x000fe200048060ff */
[----:B------:R1:W-:Y:S01]  /*e2c0*/  @!P6 STG.E.U8 desc[UR16][R30.64+0x61], R5 ;  /* 0x000061051e00e986 */ /* 0x0003e2000c101110 */
[----:B0-----:R-:W-:-:S03]  /*e2d0*/  F2FP.SATFINITE.E5M2.F32.PACK_AB_MERGE_C R9, RZ, R3, RZ ;  /* 0x00000003ff09723e */ /* 0x001fc600048060ff */
[----:B------:R-:W-:Y:S01]  /*e2e0*/  @!P5 STG.E.U8 desc[UR16][R30.64+0x60], R13 ;  /* 0x0000600d1e00d986 */ /* 0x000fe2000c101110 */
[----:B-1----:R-:W-:-:S03]  /*e2f0*/  F2FP.SATFINITE.E5M2.F32.PACK_AB_MERGE_C R7, RZ, R2, RZ ;  /* 0x00000002ff07723e */ /* 0x002fc600048060ff */
[----:B------:R-:W-:Y:S01]  /*e300*/  @!P2 STG.E.U8 desc[UR16][R28.64+0x69], R9 ;  /* 0x000069091c00a986 */ /* 0x000fe2000c101110 */
[C---:B------:R-:W-:Y:S02]  /*e310*/  ISETP.LT.OR P5, PT, R42.reuse, 0x69, !P0 ;  /* 0x000000692a00780c */ /* 0x040fe400047a1670 */
[C---:B------:R-:W-:Y:S01]  /*e320*/  ISETP.LT.OR P6, PT, R42.reuse, 0x6a, !P0 ;  /* 0x0000006a2a00780c */ /* 0x040fe200047c1670 */
[----:B------:R0:W-:Y:S01]  /*e330*/  @!P3 STG.E.U8 desc[UR16][R28.64+0x68], R7 ;  /* 0x000068071c00b986 */ /* 0x0001e2000c101110 */
[C---:B------:R-:W-:Y:S01]  /*e340*/  ISETP.LT.OR P2, PT, R42.reuse, 0x72, !P1 ;  /* 0x000000722a00780c */ /* 0x040fe20004f41670 */
[----:B------:R-:W-:Y:S01]  /*e350*/  FMUL R2, R219, UR20 ;  /* 0x00000014db027c20 */ /* 0x000fe20008400000 */
[----:B------:R-:W-:Y:S02]  /*e360*/  ISETP.LT.OR P3, PT, R42, 0x71, !P1 ;  /* 0x000000712a00780c */ /* 0x000fe40004f61670 */
[----:B------:R-:W-:Y:S02]  /*e370*/  F2FP.SATFINITE.E5M2.F32.PACK_AB_MERGE_C R11, RZ, R0, RZ ;  /* 0x00000000ff0b723e */ /* 0x000fe400048060ff */
[----:B------:R-:W-:-:S03]  /*e380*/  F2FP.SATFINITE.E5M2.F32.PACK_AB_MERGE_C R5, RZ, R2, RZ ;  /* 0x00000002ff05723e */ /* 0x000fc600048060ff */
[----:B------:R-:W-:Y:S01]  /*e390*/  @!P5 STG.E.U8 desc[UR16][R30.64+0x68], R11 ;  /* 0x0000680b1e00d986 */ /* 0x000fe2000c101110 */
[----:B------:R-:W-:-:S03]  /*e3a0*/  ISETP.LT.OR P5, PT, R42, 0x71, !P0 ;  /* 0x000000712a00780c */ /* 0x000fc600047a1670 */
[----:B------:R-:W-:Y:S01]  /*e3b0*/  @!P6 STG.E.U8 desc[UR16][R30.64+0x69], R5 ;  /* 0x000069051e00e986 */ /* 0x000fe2000c101110 */
[----:B------:R-:W-:Y:S01]  /*e3c0*/  ISETP.LT.OR P6, PT, R42, 0x72, !P0 ;  /* 0x000000722a00780c */ /* 0x000fe200047c1670 */
[----:B------:R-:W-:-:S05]  /*e3d0*/  FMUL R0, R221, UR20 ;  /* 0x00000014dd007c20 */ /* 0x000fca0008400000 */
[----:B0-----:R-:W-:-:S05]  /*e3e0*/  F2FP.SATFINITE.E5M2.F32.PACK_AB_MERGE_C R7, RZ, R0, RZ ;  /* 0x00000000ff07723e */ /* 0x001fca00048060ff */
[----:B------:R0:W-:Y:S01]  /*e3f0*/  @!P3 STG.E.U8 desc[UR16][R28.64+0x70], R7 ;  /* 0x000070071c00b986 */ /* 0x0001e2000c101110 */
[C---:B------:R-:W-:Y:S02]  /*e400*/  ISETP.LT.OR P3, PT, R42.reuse, 0x79, !P0 ;  /* 0x000000792a00780c */ /* 0x040fe40004761670 */
[----:B------:R-:W-:Y:S01]  /*e410*/  ISETP.LT.OR P0, PT, R42, 0x7a, !P0 ;  /* 0x0000007a2a00780c */ /* 0x000fe20004701670 */
[----:B--2---:R-:W-:-:S05]  /*e420*/  FMUL R3, R220, UR20 ;  /* 0x00000014dc037c20 */ /* 0x004fca0008400000 */
[----:B------:R-:W-:-:S05]  /*e430*/  F2FP.SATFINITE.E5M2.F32.PACK_AB_MERGE_C R9, RZ, R3, RZ ;  /* 0x00000003ff09723e */ /* 0x000fca00048060ff */
[----:B------:R1:W-:Y:S01]  /*e440*/  @!P2 STG.E.U8 desc[UR16][R28.64+0x71], R9 ;  /* 0x000071091c00a986 */ /* 0x0003e2000c101110 */
[C---:B------:R-:W-:Y:S02]  /*e450*/  ISETP.LT.OR P2, PT, R42.reuse, 0x79, !P1 ;  /* 0x000000792a00780c */ /* 0x040fe40004f41670 */
[----:B------:R-:W-:Y:S01]  /*e460*/  ISETP.LT.OR P1, PT, R42, 0x7a, !P1 ;  /* 0x0000007a2a00780c */ /* 0x000fe20004f21670 */
[----:B------:R-:W-:-:S05]  /*e470*/  FMUL R0, R222, UR20 ;  /* 0x00000014de007c20 */ /* 0x000fca0008400000 */
[----:B------:R-:W-:-:S05]  /*e480*/  F2FP.SATFINITE.E5M2.F32.PACK_AB_MERGE_C R13, RZ, R0, RZ ;  /* 0x00000000ff0d723e */ /* 0x000fca00048060ff */
[----:B------:R2:W-:Y:S01]  /*e490*/  @!P5 STG.E.U8 desc[UR16][R30.64+0x70], R13 ;  /* 0x0000700d1e00d986 */ /* 0x0005e2000c101110 */
[----:B------:R-:W-:Y:S01]  /*e4a0*/  FMUL R0, R223, UR20 ;  /* 0x00000014df007c20 */ /* 0x000fe20008400000 */
[----:B---3--:R-:W-:Y:S01]  /*e4b0*/  FMUL R2, R225, UR20 ;  /* 0x00000014e1027c20 */ /* 0x008fe20008400000 */
[----:B----4-:R-:W-:-:S03]  /*e4c0*/  FMUL R3, R224, UR20 ;  /* 0x00000014e0037c20 */ /* 0x010fc60008400000 */
[----:B0-----:R-:W-:Y:S01]  /*e4d0*/  F2FP.SATFINITE.E5M2.F32.PACK_AB_MERGE_C R7, RZ, R0, RZ ;  /* 0x00000000ff07723e */ /* 0x001fe200048060ff */
[----:B------:R-:W-:Y:S01]  /*e4e0*/  FMUL R4, R226, UR20 ;  /* 0x00000014e2047c20 */ /* 0x000fe20008400000 */
[----:B------:R-:W-:Y:S01]  /*e4f0*/  FMUL R5, R227, UR20 ;  /* 0x00000014e3057c20 */ /* 0x000fe20008400000 */
[----:B-1----:R-:W-:Y:S02]  /*e500*/  F2FP.SATFINITE.E5M2.F32.PACK_AB_MERGE_C R9, RZ, R2, RZ ;  /* 0x00000002ff09723e */ /* 0x002fe400048060ff */
[----:B------:R-:W-:Y:S02]  /*e510*/  F2FP.SATFINITE.E5M2.F32.PACK_AB_MERGE_C R3, RZ, R3, RZ ;  /* 0x00000003ff03723e */ /* 0x000fe400048060ff */
[----:B------:R-:W-:Y:S02]  /*e520*/  F2FP.SATFINITE.E5M2.F32.PACK_AB_MERGE_C R11, RZ, R4, RZ ;  /* 0x00000004ff0b723e */ /* 0x000fe400048060ff */
[----:B------:R-:W-:Y:S01]  /*e530*/  F2FP.SATFINITE.E5M2.F32.PACK_AB_MERGE_C R5, RZ, R5, RZ ;  /* 0x00000005ff05723e */ /* 0x000fe200048060ff */
[----:B------:R2:W-:Y:S04]  /*e540*/  @!P6 STG.E.U8 desc[UR16][R30.64+0x71], R7 ;  /* 0x000071071e00e986 */ /* 0x0005e8000c101110 */
[----:B------:R2:W-:Y:S04]  /*e550*/  @!P2 STG.E.U8 desc[UR16][R28.64+0x78], R9 ;  /* 0x000078091c00a986 */ /* 0x0005e8000c101110 */
[----:B------:R2:W-:Y:S04]  /*e560*/  @!P1 STG.E.U8 desc[UR16][R28.64+0x79], R3 ;  /* 0x000079031c009986 */ /* 0x0005e8000c101110 */
[----:B------:R2:W-:Y:S04]  /*e570*/  @!P3 STG.E.U8 desc[UR16][R30.64+0x78], R11 ;  /* 0x0000780b1e00b986 */ /* 0x0005e8000c101110 */
[----:B------:R2:W-:Y:S02]  /*e580*/  @!P0 STG.E.U8 desc[UR16][R30.64+0x79], R5 ;  /* 0x000079051e008986 */ /* 0x0005e4000c101110 */
.L_x_293:
[----:B------:R-:W-:Y:S05]  /*e590*/  BSYNC B0 ;  /* 0x0000000000007941 */ /* 0x000fea0003800000 */
.L_x_35:
[----:B0-2---:R-:W2:Y:S04]  /*e5a0*/  LDL.LU R3, [R1+0x80] ;  /* 0x0000800001037983 */ /* 0x005ea80000300800 */
[----:B-----5:R-:W2:Y:S01]  /*e5b0*/  LDL.LU R2, [R1+0x84] ;  /* 0x0000840001027983 */ /* 0x020ea20000300800 */
[----:B------:R-:W-:Y:S01]  /*e5c0*/  ULDC UR6, c[0x0][0xc] ;  /* 0x0000030000067ab9 */ /* 0x000fe20000000800 */
[----:B------:R-:W-:Y:S01]  /*e5d0*/  ULDC UR7, c[0x0][0x10] ;  /* 0x0000040000077ab9 */ /* 0x000fe20000000800 */
[----:B------:R-:W2:Y:S01]  /*e5e0*/  LDC R5, c[0x0][0x14] ;  /* 0x00000500ff057b82 */ /* 0x000ea20000000800 */
[----:B------:R-:W-:Y:S01]  /*e5f0*/  UIMAD.WIDE.U32 UR6, UR6, UR7, URZ ;  /* 0x00000007060672a5 */ /* 0x000fe2000f8e003f */
[----:B------:R-:W-:Y:S01]  /*e600*/  PRMT R0, RZ, 0x7610, R0 ;  /* 0x00007610ff007816 */ /* 0x000fe20000000000 */
[----:B------:R-:W-:-:S04]  /*e610*/  UMOV UR22, 0xffffffff ;  /* 0xffffffff00167882 */ /* 0x000fc80000000000 */
[----:B--2---:R-:W-:-:S04]  /*e620*/  IMAD.WIDE.U32 R2, R5, UR6, R2 ;  /* 0x0000000605027c25 */ /* 0x004fc8000f8e0002 */
[----:B------:R-:W-:Y:S01]  /*e630*/  IMAD R5, R5, UR7, RZ ;  /* 0x0000000705057c24 */ /* 0x000fe2000f8e02ff */
[----:B------:R-:W-:Y:S01]  /*e640*/  ULDC.64 UR6, c[0x0][0x650] ;  /* 0x0001940000067ab9 */ /* 0x000fe20000000a00 */
[----:B------:R-:W-:Y:S01]  /*e650*/  IMAD.MOV.U32 R19, RZ, RZ, R2 ;  /* 0x000000ffff137224 */ /* 0x000fe200078e0002 */
[----:B------:R-:W-:Y:S01]  /*e660*/  ISETP.GE.U32.AND P0, PT, R2, UR6, PT ;  /* 0x0000000602007c0c */ /* 0x000fe2000bf06070 */
[----:B------:R-:W-:Y:S02]  /*e670*/  IMAD.IADD R22, R3, 0x1, R5 ;  /* 0x0000000103167824 */ /* 0x000fe400078e0205 */
[----:B------:R-:W-:-:S03]  /*e680*/  IMAD.MOV.U32 R2, RZ, RZ, -0x1 ;  /* 0xffffffffff027424 */ /* 0x000fc600078e00ff */
[----:B------:R0:W-:Y:S01]  /*e690*/  STL [R1+0x80], R22 ;  /* 0x0000801601007387 */ /* 0x0001e20000100800 */
[----:B------:R-:W-:-:S03]  /*e6a0*/  ISETP.GE.U32.AND.EX P0, PT, R22, UR7, PT, P0 ;  /* 0x0000000716007c0c */ /* 0x000fc6000bf06100 */
[----:B------:R0:W-:Y:S04]  /*e6b0*/  STL [R1+0x84], R19 ;  /* 0x0000841301007387 */ /* 0x0001e80000100800 */
[----:B------:R0:W-:Y:S06]  /*e6c0*/  STL [R1+0x88], R2 ;  /* 0x0000880201007387 */ /* 0x0001ec0000100800 */
[----:B------:R-:W-:Y:S05]  /*e6d0*/  @P0 BRA `(.L_x_294) ;  /* 0x00000004006c0947 */ /* 0x000fea0003800000 */
[----:B------:R-:W2:Y:S01]  /*e6e0*/  S2R R14, SR_CTAID.X ;  /* 0x00000000000e7919 */ /* 0x000ea20000002500 */
[----:B------:R-:W5:Y:S01]  /*e6f0*/  LDC.64 R8, c[0x0][0x628] ;  /* 0x00018a00ff087b82 */ /* 0x000f620000000a00 */
[----:B------:R-:W-:Y:S01]  /*e700*/  ULDC UR6, c[0x0][0x150] ;  /* 0x0000540000067ab9 */ /* 0x000fe20000000800 */
[----:B------:R-:W-:Y:S01]  /*e710*/  IMAD.MOV.U32 R6, RZ, RZ, R19 ;  /* 0x000000ffff067224 */ /* 0x000fe200078e0013 */
[----:B------:R-:W0:Y:S01]  /*e720*/  S2R R16, SR_CTAID.Y ;  /* 0x0000000000107919 */ /* 0x000e220000002600 */
[----:B------:R-:W-:-:S04]  /*e730*/  IMAD.MOV.U32 R7, RZ, RZ, R22 ;  /* 0x000000ffff077224 */ /* 0x000fc800078e0016 */
[----:B------:R-:W0:Y:S08]  /*e740*/  LDC R17, c[0x0][0x144] ;  /* 0x00005100ff117b82 */ /* 0x000e300000000800 */
[----:B------:R-:W0:Y:S08]  /*e750*/  LDC R10, c[0x0][0x630] ;  /* 0x00018c00ff0a7b82 */ /* 0x000e300000000800 */
[----:B------:R-:W0:Y:S01]  /*e760*/  LDC.64 R12, c[0x0][0x620] ;  /* 0x00018800ff0c7b82 */ /* 0x000e220000000a00 */
[----:B-----5:R-:W-:-:S04]  /*e770*/  ISETP.NE.U32.AND P0, PT, R8, RZ, PT ;  /* 0x000000ff0800720c */ /* 0x020fc80003f05070 */
[----:B------:R-:W-:Y:S02]  /*e780*/  ISETP.NE.AND.EX P0, PT, R9, RZ, PT, P0 ;  /* 0x000000ff0900720c */ /* 0x000fe40003f05300 */
[----:B--2---:R-:W-:-:S05]  /*e790*/  I2FP.F32.U32 R0, R14 ;  /* 0x0000000e00007245 */ /* 0x004fca0000201000 */
[----:B------:R-:W-:-:S04]  /*e7a0*/  FMUL R0, R0, UR6 ;  /* 0x0000000600007c20 */ /* 0x000fc80008400000 */
[----:B------:R2:W0:Y:S02]  /*e7b0*/  F2I.U32.TRUNC.NTZ R15, R0 ;  /* 0x00000000000f7305 */ /* 0x000424000020f000 */
[----:B------:R-:W-:Y:S05]  /*e7c0*/  @!P0 BRA `(.L_x_295) ;  /* 0x0000000000288947 */ /* 0x000fea0003800000 */
[----:B--2---:R-:W2:Y:S02]  /*e7d0*/  LDC R0, c[0x0][0x634] ;  /* 0x00018d00ff007b82 */ /* 0x004ea40000000800 */
[----:B--2---:R-:W-:-:S05]  /*e7e0*/  IADD3 R7, P0, R19, R0, RZ ;  /* 0x0000000013077210 */ /* 0x004fca0007f1e0ff */
[----:B------:R-:W-:-:S04]  /*e7f0*/  IMAD.X R11, RZ, RZ, R22, P0 ;  /* 0x000000ffff0b7224 */ /* 0x000fc800000e0616 */
[----:B0-----:R-:W-:-:S04]  /*e800*/  IMAD.WIDE.U32 R2, R11, R8, RZ ;  /* 0x000000080b027225 */ /* 0x001fc800078e00ff */
[----:B------:R-:W-:-:S04]  /*e810*/  IMAD.WIDE.U32 R4, P0, R7, R9, R2 ;  /* 0x0000000907047225 */ /* 0x000fc80007800002 */
[----:B------:R-:W-:-:S04]  /*e820*/  IMAD.WIDE.U32 R2, R7, R8, RZ ;  /* 0x0000000807027225 */ /* 0x000fc800078e00ff */
[----:B------:R-:W-:Y:S01]  /*e830*/  IMAD.X R7, RZ, RZ, RZ, P0 ;  /* 0x000000ffff077224 */ /* 0x000fe200000e06ff */
[----:B------:R-:W-:Y:S01]  /*e840*/  IADD3 RZ, P0, R3, R4, RZ ;  /* 0x0000000403ff7210 */ /* 0x000fe20007f1e0ff */
[----:B------:R-:W-:-:S04]  /*e850*/  IMAD.MOV.U32 R6, RZ, RZ, R5 ;  /* 0x000000ffff067224 */ /* 0x000fc800078e0005 */
[----:B------:R-:W-:-:S08]  /*e860*/  IMAD.WIDE.U32.X R6, R11, R9, R6, P0 ;  /* 0x000000090b067225 */ /* 0x000fd000000e0406 */
.L_x_295:
[-CC-:B01----:R-:W-:Y:S01]  /*e870*/  SHF.R.U64 R24, R6, R10.reuse, R7.reuse ;  /* 0x0000000a06187219 */ /* 0x183fe20000001207 */
[----:B------:R-:W0:Y:S01]  /*e880*/  LDC.64 R20, c[0x0][0x640] ;  /* 0x00019000ff147b82 */ /* 0x000e220000000a00 */
[----:B--2---:R-:W-:Y:S01]  /*e890*/  SHF.R.U32.HI R0, RZ, R10, R7 ;  /* 0x0000000aff007219 */ /* 0x004fe20000011607 */
[----:B------:R-:W-:Y:S01]  /*e8a0*/  IMAD.MOV.U32 R2, RZ, RZ, R19 ;  /* 0x000000ffff027224 */ /* 0x000fe200078e0013 */
[----:B------:R-:W-:Y:S01]  /*e8b0*/  IADD3 R5, P0, RZ, -R24, RZ ;  /* 0x80000018ff057210 */ /* 0x000fe20007f1e0ff */
[----:B------:R-:W-:Y:S01]  /*e8c0*/  IMAD.MOV R15, RZ, RZ, -R15 ;  /* 0x000000ffff0f7224 */ /* 0x000fe200078e0a0f */
[----:B------:R-:W-:Y:S01]  /*e8d0*/  ULDC UR6, c[0x0][0x154] ;  /* 0x0000550000067ab9 */ /* 0x000fe20000000800 */
[----:B------:R-:W-:Y:S02]  /*e8e0*/  IMAD.MOV.U32 R7, RZ, RZ, 0x1 ;  /* 0x00000001ff077424 */ /* 0x000fe400078e00ff */
[----:B------:R-:W1:Y:S01]  /*e8f0*/  LDC R4, c[0x0][0x618] ;  /* 0x00018600ff047b82 */ /* 0x000e620000000800 */
[----:B------:R-:W-:-:S02]  /*e900*/  IMAD.X R3, RZ, RZ, ~R0, P0 ;  /* 0x000000ffff037224 */ /* 0x000fc400000e0e00 */
[----:B------:R-:W-:Y:S02]  /*e910*/  IMAD R15, R17, R15, R14 ;  /* 0x0000000f110f7224 */ /* 0x000fe400078e020e */
[-C--:B------:R-:W-:Y:S02]  /*e920*/  IMAD R0, R3, R12.reuse, RZ ;  /* 0x0000000c03007224 */ /* 0x080fe400078e02ff */
[----:B------:R-:W-:Y:S01]  /*e930*/  IMAD.MOV.U32 R3, RZ, RZ, R22 ;  /* 0x000000ffff037224 */ /* 0x000fe200078e0016 */
[----:B------:R-:W2:Y:S01]  /*e940*/  LDC R6, c[0x0][0x608] ;  /* 0x00018200ff067b82 */ /* 0x000ea20000000800 */
[----:B------:R-:W-:-:S04]  /*e950*/  IMAD.WIDE.U32 R2, R5, R12, R2 ;  /* 0x0000000c05027225 */ /* 0x000fc800078e0002 */
[----:B------:R-:W-:-:S03]  /*e960*/  IMAD R5, R5, R13, R0 ;  /* 0x0000000d05057224 */ /* 0x000fc600078e0200 */
[----:B------:R-:W5:Y:S01]  /*e970*/  LDC R18, c[0x0][0x658] ;  /* 0x00019600ff127b82 */ /* 0x000f620000000800 */
[----:B------:R-:W-:Y:S01]  /*e980*/  I2FP.F32.U32 R0, R16 ;  /* 0x0000001000007245 */ /* 0x000fe20000201000 */
[----:B------:R-:W-:Y:S01]  /*e990*/  IMAD.IADD R3, R3, 0x1, R5 ;  /* 0x0000000103037824 */ /* 0x000fe200078e0205 */
[----:B0-----:R-:W-:Y:S01]  /*e9a0*/  ISETP.NE.U32.AND P0, PT, R20, RZ, PT ;  /* 0x000000ff1400720c */ /* 0x001fe20003f05070 */
[----:B------:R-:W-:Y:S02]  /*e9b0*/  IMAD.MOV.U32 R5, RZ, RZ, -0x1 ;  /* 0xffffffffff057424 */ /* 0x000fe400078e00ff */
[----:B------:R-:W-:Y:S02]  /*e9c0*/  FMUL R0, R0, UR6 ;  /* 0x0000000600007c20 */ /* 0x000fe40008400000 */
[----:B------:R-:W0:Y:S01]  /*e9d0*/  LDC R13, c[0x0][0x148] ;  /* 0x00005200ff0d7b82 */ /* 0x000e220000000800 */
[----:B-1----:R-:W-:Y:S01]  /*e9e0*/  SHF.R.U64 R10, R2, R4, R3 ;  /* 0x00000004020a7219 */ /* 0x002fe20000001203 */
[----:B------:R1:W0:Y:S01]  /*e9f0*/  F2I.U32.TRUNC.NTZ R12, R0 ;  /* 0x00000000000c7305 */ /* 0x000222000020f000 */
[----:B------:R-:W-:-:S02]  /*ea00*/  ISETP.NE.AND.EX P0, PT, R21, RZ, PT, P0 ;  /* 0x000000ff1500720c */ /* 0x000fc40003f05300 */
[----:B------:R-:W-:-:S03]  /*ea10*/  SHF.R.U32.HI R3, RZ, R4, R3 ;  /* 0x00000004ff037219 */ /* 0x000fc60000011603 */
[----:B------:R-:W0:Y:S01]  /*ea20*/  LDC R14, c[0x0][0x600] ;  /* 0x00018000ff0e7b82 */ /* 0x000e220000000800 */
[-CC-:B--2---:R-:W-:Y:S02]  /*ea30*/  SHF.R.U64 R8, R10, R6.reuse, R3.reuse ;  /* 0x000000060a087219 */ /* 0x184fe40000001203 */
[----:B------:R-:W-:-:S05]  /*ea40*/  SHF.R.U32.HI R3, RZ, R6, R3 ;  /* 0x00000006ff037219 */ /* 0x000fca0000011603 */
[----:B------:R-:W2:Y:S01]  /*ea50*/  LDC R19, c[0x0][0x648] ;  /* 0x00019200ff137b82 */ /* 0x000ea20000000800 */
[-CC-:B-----5:R-:W-:Y:S02]  /*ea60*/  SHF.R.U64 R11, R8, R18.reuse, R3.reuse ;  /* 0x00000012080b7219 */ /* 0x1a0fe40000001203 */
[-C--:B------:R-:W-:Y:S02]  /*ea70*/  SHF.L.U32 R5, R5, R18.reuse, RZ ;  /* 0x0000001205057219 */ /* 0x080fe400000006ff */
[-C--:B------:R-:W-:Y:S01]  /*ea80*/  SHF.R.U32.HI R3, RZ, R18.reuse, R3 ;  /* 0x00000012ff037219 */ /* 0x080fe20000011603 */
[----:B------:R-:W-:Y:S01]  /*ea90*/  IMAD.MOV.U32 R2, RZ, RZ, R11 ;  /* 0x000000ffff027224 */ /* 0x000fe200078e000b */
[----:B------:R-:W-:Y:S01]  /*eaa0*/  SHF.L.U32 R40, R7, R18, RZ ;  /* 0x0000001207287219 */ /* 0x000fe200000006ff */
[----:B------:R-:W0:Y:S01]  /*eab0*/  LDC R22, c[0x0][0x638] ;  /* 0x00018e00ff167b82 */ /* 0x000e220000000800 */
[----:B------:R-:W-:-:S07]  /*eac0*/  LOP3.LUT R17, RZ, R5, RZ, 0x33, !PT ;  /* 0x00000005ff117212 */ /* 0x000fce00078e33ff */
[----:B------:R-:W0:Y:S01]  /*ead0*/  LDC R23, c[0x0][0x610] ;  /* 0x00018400ff177b82 */ /* 0x000e220000000800 */
[----:B-1----:R-:W-:Y:S05]  /*eae0*/  @!P0 BRA `(.L_x_296) ;  /* 0x0000000000288947 */ /* 0x002fea0003800000 */
        /* <DEDUP_REMOVED lines=10> */
.L_x_296:
[----:B--2---:R-:W-:Y:S01]  /*eb90*/  SHF.R.U64 R0, R2, R19, R3 ;  /* 0x0000001302007219 */ /* 0x004fe20000001203 */
[----:B0-----:R-:W-:Y:S01]  /*eba0*/  VIADD R3, R14, 0xffffffff ;  /* 0xffffffff0e037836 */ /* 0x001fe20000000000 */
[----:B------:R-:W-:Y:S01]  /*ebb0*/  LOP3.LUT R5, R8, R17, RZ, 0xc0, !PT ;  /* 0x0000001108057212 */ /* 0x000fe200078ec0ff */
[----:B------:R-:W-:Y:S01]  /*ebc0*/  IMAD.MOV R12, RZ, RZ, -R12 ;  /* 0x000000ffff0c7224 */ /* 0x000fe200078e0a0c */
[----:B------:R-:W-:Y:S01]  /*ebd0*/  R2UR UR22, R24 ;  /* 0x00000000181672ca */ /* 0x000fe200000e0000 */
[----:B------:R-:W-:Y:S01]  /*ebe0*/  IMAD.MOV R2, RZ, RZ, -R0 ;  /* 0x000000ffff027224 */ /* 0x000fe200078e0a00 */
[----:B------:R-:W-:Y:S01]  /*ebf0*/  LOP3.LUT R3, R10, R3, RZ, 0xc0, !PT ;  /* 0x000000030a037212 */ /* 0x000fe200078ec0ff */
[----:B------:R-:W-:Y:S02]  /*ec00*/  IMAD R40, R40, R0, R5 ;  /* 0x0000000028287224 */ /* 0x000fe400078e0205 */
[----:B------:R-:W-:Y:S02]  /*ec10*/  @P4 IMAD R15, R13, R12, R16 ;  /* 0x0000000c0d0f4224 */ /* 0x000fe400078e0210 */
[----:B------:R-:W-:-:S02]  /*ec20*/  IMAD R0, R2, R22, R11 ;  /* 0x0000001602007224 */ /* 0x000fc400078e020b */
[----:B------:R-:W-:Y:S02]  /*ec30*/  IMAD R40, R40, R23, R15 ;  /* 0x0000001728287224 */ /* 0x000fe400078e020f */
[----:B------:R-:W-:Y:S02]  /*ec40*/  IMAD R3, R0, R14, R3 ;  /* 0x0000000e00037224 */ /* 0x000fe400078e0203 */
[----:B------:R-:W-:-:S03]  /*ec50*/  IMAD.MOV.U32 R0, RZ, RZ, 0x1 ;  /* 0x00000001ff007424 */ /* 0x000fc600078e00ff */
[----:B------:R-:W-:Y:S02]  /*ec60*/  SEL R2, R3, R40, !P4 ;  /* 0x0000002803027207 */ /* 0x000fe40006000000 */
[----:B------:R-:W-:-:S03]  /*ec70*/  SEL R40, R40, R3, !P4 ;  /* 0x0000000328287207 */ /* 0x000fc60006000000 */
[----:B------:R2:W-:Y:S04]  /*ec80*/  STL [R1+0x88], R2 ;  /* 0x0000880201007387 */ /* 0x0005e80000100800 */
.L_x_294:
[----:B------:R-:W-:Y:S01]  /*ec90*/  UIADD3 UR5, UR12, UR5, URZ ;  /* 0x000000050c057290 */ /* 0x000fe2000fffe03f */
[----:B------:R0:W-:Y:S01]  /*eca0*/  STL [R1+0x8c], R40 ;  /* 0x00008c2801007387 */ /* 0x0001e20000100800 */
[----:B------:R-:W-:Y:S02]  /*ecb0*/  LOP3.LUT P0, RZ, R0, 0xff, RZ, 0xc0, !PT ;  /* 0x000000ff00ff7812 */ /* 0x000fe4000780c0ff */
[----:B------:R-:W-:Y:S02]  /*ecc0*/  USHF.R.U32.HI UR6, URZ, 0x2, UR5 ;  /* 0x000000023f067899 */ /* 0x000fe40008011605 */
[----:B------:R-:W-:Y:S02]  /*ecd0*/  UISETP.GT.U32.AND UP1, UPT, UR5, 0x3, UPT ;  /* 0x000000030500788c */ /* 0x000fe4000bf24070 */
[----:B------:R-:W-:Y:S02]  /*ece0*/  ULOP3.LUT UR6, UR6, 0x1, URZ, 0xc0, !UPT ;  /* 0x0000000106067892 */ /* 0x000fe4000f8ec03f */
[----:B------:R-:W-:-:S02]  /*ecf0*/  UISETP.LT.U32.AND UP1, UPT, UR12, 0x4, UP1 ;  /* 0x000000040c00788c */ /* 0x000fc40008f21070 */
[----:B------:R-:W-:Y:S02]  /*ed00*/  UISETP.NE.U32.AND UP0, UPT, UR6, 0x1, UPT ;  /* 0x000000010600788c */ /* 0x000fe4000bf05070 */
[----:B------:R-:W-:Y:S02]  /*ed10*/  USEL UR7, URZ, 0x1, !UP1 ;  /* 0x000000013f077887 */ /* 0x000fe4000c800000 */
[----:B------:R-:W-:Y:S02]  /*ed20*/  UISETP.GT.U32.AND UP0, UPT, UR12, 0x3, !UP0 ;  /* 0x000000030c00788c */ /* 0x000fe4000c704070 */
[----:B------:R-:W-:Y:S02]  /*ed30*/  ULOP3.LUT UR5, UR5, 0x3, URZ, 0xc0, !UPT ;  /* 0x0000000305057892 */ /* 0x000fe4000f8ec03f */
[----:B------:R-:W-:-:S04]  /*ed40*/  USEL UR6, URZ, 0x1, !UP0 ;  /* 0x000000013f067887 */ /* 0x000fc8000c000000 */
[----:B------:R-:W-:Y:S01]  /*ed50*/  ULOP3.LUT UR4, UR6, UR4, UR7, 0x96, !UPT ;  /* 0x0000000406047292 */ /* 0x000fe2000f8e9607 */
[----:B0-----:R-:W-:Y:S11]  /*ed60*/  @P0 BRA `(.L_x_297) ;  /* 0xffffff2400600947 */ /* 0x001ff6000383ffff */
[----:B------:R-:W-:Y:S05]  /*ed70*/  EXIT ;  /* 0x000000000000794d */ /* 0x000fea0003800000 */
.L_x_7:
[----:B------:R-:W2:Y:S01]  /*ed80*/  LDL R18, [R1+0x84] ;  /* 0x0000840001127983 */ /* 0x000ea20000100800 */
[----:B------:R-:W-:-:S03]  /*ed90*/  ULDC.64 UR4, c[0x0][0x650] ;  /* 0x0001940000047ab9 */ /* 0x000fc60000000a00 */
[----:B------:R-:W3:Y:S01]  /*eda0*/  LDL R22, [R1+0x80] ;  /* 0x0000800001167983 */ /* 0x000ee20000100800 */
[----:B------:R-:W-:Y:S01]  /*edb0*/  PRMT R4, RZ, 0x7610, R4 ;  /* 0x00007610ff047816 */ /* 0x000fe20000000004 */
[----:B------:R-:W-:Y:S02]  /*edc0*/  IMAD.MOV.U32 R5, RZ, RZ, -0x1 ;  /* 0xffffffffff057424 */ /* 0x000fe400078e00ff */
[----:B------:R-:W-:Y:S02]  /*edd0*/  IMAD.MOV.U32 R14, RZ, RZ, -0x1 ;  /* 0xffffffffff0e7424 */ /* 0x000fe400078e00ff */
[----:B------:R-:W-:Y:S01]  /*ede0*/  IMAD.MOV.U32 R6, RZ, RZ, -0x1 ;  /* 0xffffffffff067424 */ /* 0x000fe200078e00ff */
[----:B--2---:R-:W-:-:S04]  /*edf0*/  ISETP.GE.U32.AND P0, PT, R18, UR4, PT ;  /* 0x0000000412007c0c */ /* 0x004fc8000bf06070 */
[----:B---3--:R-:W-:-:S13]  /*ee00*/  ISETP.GE.U32.AND.EX P0, PT, R22, UR5, PT, P0 ;  /* 0x0000000516007c0c */ /* 0x008fda000bf06100 */
[----:B------:R-:W-:Y:S05]  /*ee10*/  @P0 BRA `(.L_x_298) ;  /* 0x00000004002c0947 */ /* 0x000fea0003800000 */
        /* <DEDUP_REMOVED lines=18> */
.L_x_299:
[----:B------:R-:W1:Y:S01]  /*ef40*/  LDC.64 R20, c[0x0][0x640] ;  /* 0x00019000ff147b82 */ /* 0x000e620000000a00 */
[-CC-:B------:R-:W-:Y:S01]  /*ef50*/  SHF.R.U64 R15, R8, R10.reuse, R9.reuse ;  /* 0x0000000a080f7219 */ /* 0x180fe20000001209 */
[----:B------:R-:W-:Y:S01]  /*ef60*/  IMAD.MOV.U32 R24, RZ, RZ, 0x1 ;  /* 0x00000001ff187424 */ /* 0x000fe200078e00ff */
[----:B------:R-:W-:Y:S02]  /*ef70*/  SHF.R.U32.HI R4, RZ, R10, R9 ;  /* 0x0000000aff047219 */ /* 0x000fe40000011609 */
[----:B------:R-:W-:-:S03]  /*ef80*/  IADD3 R7, P0, RZ, -R15, RZ ;  /* 0x8000000fff077210 */ /* 0x000fc60007f1e0ff */
[----:B------:R-:W2:Y:S02]  /*ef90*/  LDC R8, c[0x0][0x618] ;  /* 0x00018600ff087b82 */ /* 0x000ea40000000800 */
[----:B------:R-:W-:Y:S02]  /*efa0*/  IMAD.X R5, RZ, RZ, ~R4, P0 ;  /* 0x000000ffff057224 */ /* 0x000fe400000e0e04 */
[----:B------:R-:W-:Y:S02]  /*efb0*/  IMAD.MOV.U32 R4, RZ, RZ, R18 ;  /* 0x000000ffff047224 */ /* 0x000fe400078e0012 */
[-C--:B------:R-:W-:Y:S02]  /*efc0*/  IMAD R6, R5, R16.reuse, RZ ;  /* 0x0000001005067224 */ /* 0x080fe400078e02ff */
[----:B------:R-:W3:Y:S01]  /*efd0*/  LDC R14, c[0x0][0x608] ;  /* 0x00018200ff0e7b82 */ /* 0x000ee20000000800 */
[----:B------:R-:W-:Y:S02]  /*efe0*/  IMAD.MOV.U32 R5, RZ, RZ, R22 ;  /* 0x000000ffff057224 */ /* 0x000fe400078e0016 */
[----:B------:R-:W-:-:S05]  /*eff0*/  IMAD.WIDE.U32 R4, R7, R16, R4 ;  /* 0x0000001007047225 */ /* 0x000fca00078e0004 */
[----:B0-----:R-:W0:Y:S01]  /*f000*/  LDC R19, c[0x0][0x658] ;  /* 0x00019600ff137b82 */ /* 0x001e220000000800 */
[----:B------:R-:W-:Y:S01]  /*f010*/  IMAD R7, R7, R17, R6 ;  /* 0x0000001107077224 */ /* 0x000fe200078e0206 */
[----:B-1----:R-:W-:Y:S01]  /*f020*/  ISETP.NE.U32.AND P0, PT, R20, RZ, PT ;  /* 0x000000ff1400720c */ /* 0x002fe20003f05070 */
[----:B------:R-:W-:Y:S02]  /*f030*/  IMAD.MOV.U32 R6, RZ, RZ, -0x1 ;  /* 0xffffffffff067424 */ /* 0x000fe400078e00ff */
[----:B------:R-:W-:Y:S01]  /*f040*/  IMAD.IADD R5, R5, 0x1, R7 ;  /* 0x0000000105057824 */ /* 0x000fe200078e0207 */
[----:B------:R-:W-:Y:S02]  /*f050*/  ISETP.NE.AND.EX P0, PT, R21, RZ, PT, P0 ;  /* 0x000000ff1500720c */ /* 0x000fe40003f05300 */
[----:B------:R-:W1:Y:S02]  /*f060*/  LDC R16, c[0x0][0x600] ;  /* 0x00018000ff107b82 */ /* 0x000e640000000800 */
[----:B--2---:R-:W-:-:S02]  /*f070*/  SHF.R.U64 R10, R4, R8, R5 ;  /* 0x00000008040a7219 */ /* 0x004fc40000001205 */
[----:B------:R-:W-:-:S04]  /*f080*/  SHF.R.U32.HI R5, RZ, R8, R5 ;  /* 0x00000008ff057219 */ /* 0x000fc80000011605 */
[----:B------:R-:W2:Y:S01]  /*f090*/  LDC R18, c[0x0][0x648] ;  /* 0x00019200ff127b82 */ /* 0x000ea20000000800 */
[-CC-:B---3--:R-:W-:Y:S02]  /*f0a0*/  SHF.R.U64 R17, R10, R14.reuse, R5.reuse ;  /* 0x0000000e0a117219 */ /* 0x188fe40000001205 */
[----:B------:R-:W-:-:S05]  /*f0b0*/  SHF.R.U32.HI R4, RZ, R14, R5 ;  /* 0x0000000eff047219 */ /* 0x000fca0000011605 */
[----:B------:R-:W3:Y:S01]  /*f0c0*/  LDC R22, c[0x0][0x638] ;  /* 0x00018e00ff167b82 */ /* 0x000ee20000000800 */
[-CC-:B0-----:R-:W-:Y:S02]  /*f0d0*/  SHF.R.U64 R14, R17, R19.reuse, R4.reuse ;  /* 0x00000013110e7219 */ /* 0x181fe40000001204 */
[-C--:B------:R-:W-:Y:S02]  /*f0e0*/  SHF.L.U32 R6, R6, R19.reuse, RZ ;  /* 0x0000001306067219 */ /* 0x080fe400000006ff */
[----:B------:R-:W-:Y:S01]  /*f0f0*/  SHF.R.U32.HI R5, RZ, R19, R4 ;  /* 0x00000013ff057219 */ /* 0x000fe20000011604 */
[----:B------:R-:W-:Y:S01]  /*f100*/  IMAD.MOV.U32 R4, RZ, RZ, R14 ;  /* 0x000000ffff047224 */ /* 0x000fe200078e000e */
[----:B------:R-:W-:Y:S01]  /*f110*/  LOP3.LUT R26, RZ, R6, RZ, 0x33, !PT ;  /* 0x00000006ff1a7212 */ /* 0x000fe200078e33ff */
[----:B------:R-:W0:Y:S01]  /*f120*/  LDC R23, c[0x0][0x610] ;  /* 0x00018400ff177b82 */ /* 0x000e220000000800 */
[----:B------:R-:W-:Y:S05]  /*f130*/  @!P0 BRA `(.L_x_300) ;  /* 0x0000000000288947 */ /* 0x000fea0003800000 */
        /* <DEDUP_REMOVED lines=10> */
.L_x_300:
[----:B--2---:R-:W-:Y:S01]  /*f1e0*/  SHF.R.U64 R4, R4, R18, R5 ;  /* 0x0000001204047219 */ /* 0x004fe20000001205 */
[----:B-1----:R-:W-:Y:S01]  /*f1f0*/  VIADD R7, R16, 0xffffffff ;  /* 0xffffffff10077836 */ /* 0x002fe20000000000 */
[----:B------:R-:W-:Y:S01]  /*f200*/  SHF.L.U32 R24, R24, R19, RZ ;  /* 0x0000001318187219 */ /* 0x000fe200000006ff */
[----:B------:R-:W-:Y:S01]  /*f210*/  @P4 IMAD R0, R11, R12, R2 ;  /* 0x0000000c0b004224 */ /* 0x000fe200078e0202 */
[----:B------:R-:W-:Y:S01]  /*f220*/  LOP3.LUT R3, R17, R26, RZ, 0xc0, !PT ;  /* 0x0000001a11037212 */ /* 0x000fe200078ec0ff */
[----:B------:R-:W-:Y:S01]  /*f230*/  IMAD.MOV R5, RZ, RZ, -R4 ;  /* 0x000000ffff057224 */ /* 0x000fe200078e0a04 */
[----:B------:R-:W-:Y:S01]  /*f240*/  LOP3.LUT R7, R10, R7, RZ, 0xc0, !PT ;  /* 0x000000070a077212 */ /* 0x000fe200078ec0ff */
[----:B------:R-:W-:Y:S02]  /*f250*/  IMAD.MOV.U32 R6, RZ, RZ, R15 ;  /* 0x000000ffff067224 */ /* 0x000fe400078e000f */
[----:B------:R-:W-:Y:S02]  /*f260*/  IMAD R3, R24, R4, R3 ;  /* 0x0000000418037224 */ /* 0x000fe400078e0203 */
[----:B---3--:R-:W-:-:S02]  /*f270*/  IMAD R2, R5, R22, R14 ;  /* 0x0000001605027224 */ /* 0x008fc400078e020e */
[----:B0-----:R-:W-:Y:S02]  /*f280*/  IMAD R0, R3, R23, R0 ;  /* 0x0000001703007224 */ /* 0x001fe400078e0200 */
[----:B------:R-:W-:Y:S02]  /*f290*/  IMAD R5, R2, R16, R7 ;  /* 0x0000001002057224 */ /* 0x000fe400078e0207 */
[----:B------:R-:W-:-:S03]  /*f2a0*/  IMAD.MOV.U32 R4, RZ, RZ, 0x1 ;  /* 0x00000001ff047424 */ /* 0x000fc600078e00ff */
[----:B------:R-:W-:Y:S02]  /*f2b0*/  SEL R14, R5, R0, !P4 ;  /* 0x00000000050e7207 */ /* 0x000fe40006000000 */
[----:B------:R-:W-:-:S07]  /*f2c0*/  SEL R5, R0, R5, !P4 ;  /* 0x0000000500057207 */ /* 0x000fce0006000000 */
.L_x_298:
[----:B------:R-:W-:-:S08]  /*f2d0*/  NOP ;  /* 0x0000000000007918 */ /* 0x000fd00000000000 */
[----:B0-----:R-:W0:-:S00]  /*f2e0*/  USETMAXREG.DEALLOC.CTAPOOL 0x28 ;  /* 0x00000028000079c8 */ /* 0x001e0000080e0500 */
[----:B------:R-:W-:-:S13]  /*f2f0*/  ISETP.NE.AND P0, PT, RZ, UR8, PT ;  /* 0x00000008ff007c0c */ /* 0x000fda000bf05270 */
[----:B------:R-:W-:Y:S05]  /*f300*/  @P0 EXIT ;  /* 0x000000000000094d */ /* 0x000fea0003800000 */
[----:B0-----:R-:W-:Y:S01]  /*f310*/  LOP3.LUT P0, RZ, R4, 0xff, RZ, 0xc0, !PT ;  /* 0x000000ff04ff7812 */ /* 0x001fe2000780c0ff */
[----:B------:R-:W-:Y:S02]  /*f320*/  IMAD.MOV.U32 R12, RZ, RZ, 0x1 ;  /* 0x00000001ff0c7424 */ /* 0x000fe400078e00ff */
[----:B------:R-:W-:-:S10]  /*f330*/  IMAD.MOV.U32 R11, RZ, RZ, RZ ;  /* 0x000000ffff0b7224 */ /* 0x000fd400078e00ff */
[----:B------:R-:W-:Y:S05]  /*f340*/  @!P0 BRA `(.L_x_301) ;  /* 0x0000000c00648947 */ /* 0x000fea0003800000 */
[----:B------:R-:W0:Y:S01]  /*f350*/  S2R R8, SR_CgaCtaId ;  /* 0x0000000000087919 */ /* 0x000e220000008800 */
[----:B------:R-:W-:Y:S01]  /*f360*/  ULDC UR4, c[0x0][0x28c] ;  /* 0x0000a30000047ab9 */ /* 0x000fe20000000800 */
[----:B------:R-:W-:Y:S01]  /*f370*/  ULDC UR6, c[0x0][0x658] ;  /* 0x0001960000067ab9 */ /* 0x000fe20000000800 */
[----:B------:R-:W-:Y:S01]  /*f380*/  UIADD3 UR10, UR4, 0x1f, URZ ;  /* 0x0000001f040a7890 */ /* 0x000fe2000fffe03f */
[----:B------:R-:W-:Y:S01]  /*f390*/  BSSY B0, `(.L_x_301) ;  /* 0x00000d4000007945 */ /* 0x000fe20003800000 */
[----:B------:R-:W-:Y:S01]  /*f3a0*/  UMOV UR7, 0xffffffff ;  /* 0xffffffff00077882 */ /* 0x000fe20000000000 */
[----:B------:R-:W-:Y:S01]  /*f3b0*/  ULDC UR5, c[0x0][0x600] ;  /* 0x0001800000057ab9 */ /* 0x000fe20000000800 */
[----:B------:R-:W-:Y:S01]  /*f3c0*/  UMOV UR9, 0x1 ;  /* 0x0000000100097882 */ /* 0x000fe20000000000 */
[----:B------:R-:W-:Y:S01]  /*f3d0*/  USHF.L.U32 UR7, UR7, UR6, URZ ;  /* 0x0000000607077299 */ /* 0x000fe2000800063f */
[----:B------:R-:W-:Y:S01]  /*f3e0*/  IMAD.MOV.U32 R10, RZ, RZ, 0x1 ;  /* 0x00000001ff0a7424 */ /* 0x000fe200078e00ff */
[----:B------:R-:W-:Y:S01]  /*f3f0*/  UIADD3 UR4, UR5, -0x1, URZ ;  /* 0xffffffff05047890 */ /* 0x000fe2000fffe03f */
[----:B------:R-:W-:Y:S01]  /*f400*/  IMAD.MOV.U32 R12, RZ, RZ, 0x1 ;  /* 0x00000001ff0c7424 */ /* 0x000fe200078e00ff */
[----:B------:R-:W-:Y:S01]  /*f410*/  USHF.R.S32.HI UR11, URZ, 0x1f, UR10 ;  /* 0x0000001f3f0b7899 */ /* 0x000fe2000801140a */
[----:B------:R-:W-:Y:S01]  /*f420*/  IMAD.MOV.U32 R11, RZ, RZ, RZ ;  /* 0x000000ffff0b7224 */ /* 0x000fe200078e00ff */
[----:B------:R-:W-:Y:S01]  /*f430*/  ULDC UR8, c[0x0][0xc] ;  /* 0x0000030000087ab9 */ /* 0x000fe20000000800 */
[----:B------:R-:W-:-:S02]  /*f440*/  USHF.L.U32 UR5, UR9, UR6, URZ ;  /* 0x0000000609057299 */ /* 0x000fc4000800063f */
[----:B------:R-:W-:Y:S01]  /*f450*/  ULEA.HI UR11, UR11, UR10, URZ, 0x5 ;  /* 0x0000000a0b0b7291 */ /* 0x000fe2000f8f283f */
[----:B------:R-:W-:Y:S01]  /*f460*/  ULDC UR9, c[0x0][0x10] ;  /* 0x0000040000097ab9 */ /* 0x000fe20000000800 */
[----:B------:R-:W-:Y:S02]  /*f470*/  ULOP3.LUT UR6, URZ, UR7, URZ, 0x33, !UPT ;  /* 0x000000073f067292 */ /* 0x000fe4000f8e333f */
[----:B------:R-:W-:Y:S01]  /*f480*/  UIMAD.WIDE.U32 UR8, UR8, UR9, URZ ;  /* 0x00000009080872a5 */ /* 0x000fe2000f8e003f */
[----:B------:R-:W-:Y:S01]  /*f490*/  ULDC UR7, c[0x0][0x14] ;  /* 0x0000050000077ab9 */ /* 0x000fe20000000800 */
[----:B------:R-:W-:Y:S02]  /*f4a0*/  USHF.R.S32.HI UR20, URZ, 0x5, UR11 ;  /* 0x000000053f147899 */ /* 0x000fe4000801140b */
[----:B------:R-:W-:Y:S02]  /*f4b0*/  UIMAD.WIDE.U32 UR22, UR8, UR7, URZ ;  /* 0x00000007081672a5 */ /* 0x000fe4000f8e003f */
[----:B------:R-:W-:-:S02]  /*f4c0*/  UIMAD UR18, UR9, UR7, URZ ;  /* 0x00000007091272a4 */ /* 0x000fc4000f8e023f */
[----:B------:R-:W-:Y:S01]  /*f4d0*/  ULOP3.LUT UR26, UR13, 0x2, URZ, 0xfc, !UPT ;  /* 0x000000020d1a7892 */ /* 0x000fe2000f8efc3f */
[C---:B0-----:R-:W-:Y:S01]  /*f4e0*/  IMAD.SHL.U32 R9, R8.reuse, 0x40, RZ ;  /* 0x0000004008097824 */ /* 0x041fe200078e00ff */
[----:B------:R-:W-:Y:S01]  /*f4f0*/  UIADD3 UR18, UR23, UR18, URZ ;  /* 0x0000001217127290 */ /* 0x000fe2000fffe03f */
[----:B------:R-:W-:Y:S01]  /*f500*/  IMAD.SHL.U32 R8, R8, 0x800, RZ ;  /* 0x0000080008087824 */ /* 0x000fe200078e00ff */
[----:B------:R-:W-:Y:S02]  /*f510*/  UIADD3 UR27, UR20, 0x1, URZ ;  /* 0x00000001141b7890 */ /* 0x000fe4000fffe03f */
[----:B------:R-:W-:Y:S01]  /*f520*/  LOP3.LUT R9, R9, 0x40, RZ, 0xc0, !PT ;  /* 0x0000004009097812 */ /* 0x000fe200078ec0ff */
[----:B------:R-:W-:Y:S01]  /*f530*/  ULDC.64 UR24, c[0x0][0x198] ;  /* 0x0000660000187ab9 */ /* 0x000fe20000000a00 */
[----:B------:R-:W-:-:S08]  /*f540*/  LOP3.LUT R8, R8, 0x800, RZ, 0xc0, !PT ;  /* 0x0000080008087812 */ /* 0x000fd000078ec0ff */
.L_x_312:
[----:B------:R-:W-:-:S03]  /*f550*/  UMOV UR7, 0xffffffff ;  /* 0xffffffff00077882 */ /* 0x000fc60000000000 */
[----:B------:R-:W-:Y:S05]  /*f560*/  BRA.DIV UR7, `(.L_x_302) ;  /* 0x0000000e07d87947 */ /* 0x000fea000b800000 */
[----:B------:R-:W-:-:S13]  /*f570*/  ELECT P0, URZ, PT ;  /* 0x00000000003f782f */ /* 0x000fda0003800000 */
.L_x_323:
[----:B------:R-:W0:Y:S01]  /*f580*/  LDC R0, c[0x0][0x28c] ;  /* 0x0000a300ff007b82 */ /* 0x000e220000000800 */
[----:B------:R-:W-:Y:S01]  /*f590*/  BSSY B1, `(.L_x_303) ;  /* 0x000003a000017945 */ /* 0x000fe20003800000 */
[----:B0-----:R-:W-:-:S13]  /*f5a0*/  ISETP.LT.OR P0, PT, R0, 0x1, !P0 ;  /* 0x000000010000780c */ /* 0x001fda0004701670 */
[----:B------:R-:W-:Y:S05]  /*f5b0*/  @P0 BRA `(.L_x_304) ;  /* 0x0000000000dc0947 */ /* 0x000fea0003800000 */
[----:B------:R-:W-:Y:S02]  /*f5c0*/  IMAD R14, R14, 0x80, R9 ;  /* 0x000000800e0e7824 */ /* 0x000fe400078e0209 */
[----:B------:R-:W-:Y:S02]  /*f5d0*/  IMAD.SHL.U32 R7, R5, 0x100, RZ ;  /* 0x0000010005077824 */ /* 0x000fe400078e00ff */
[----:B------:R-:W-:Y:S02]  /*f5e0*/  IMAD.MOV.U32 R13, RZ, RZ, RZ ;  /* 0x000000ffff0d7224 */ /* 0x000fe400078e00ff */
[----:B------:R-:W-:Y:S02]  /*f5f0*/  IMAD.U32 R15, RZ, RZ, UR27 ;  /* 0x0000001bff0f7e24 */ /* 0x000fe4000f8e00ff */
[----:B------:R-:W-:Y:S02]  /*f600*/  IMAD.MOV.U32 R0, RZ, RZ, R12 ;  /* 0x000000ffff007224 */ /* 0x000fe400078e000c */
[----:B------:R-:W-:-:S07]  /*f610*/  IMAD.MOV.U32 R3, RZ, RZ, R11 ;  /* 0x000000ffff037224 */ /* 0x000fce00078e000b */
.L_x_307:
[----:B------:R-:W0:Y:S01]  /*f620*/  S2R R5, SR_CgaCtaId ;  /* 0x0000000000057919 */ /* 0x000e220000008800 */
[----:B------:R-:W-:Y:S01]  /*f630*/  MOV R2, 0x400 ;  /* 0x0000040000027802 */ /* 0x000fe20000000f00 */
[----:B------:R-:W1:Y:S03]  /*f640*/  S2R R4, SR_TID.X ;  /* 0x0000000000047919 */ /* 0x000e660000002100 */
[----:B0-----:R-:W-:Y:S02]  /*f650*/  LEA R16, R5, R2, 0x18 ;  /* 0x0000000205107211 */ /* 0x001fe400078ec0ff */
[----:B------:R-:W-:Y:S02]  /*f660*/  SHF.L.U32 R2, R0, 0x1f, RZ ;  /* 0x0000001f00027819 */ /* 0x000fe400000006ff */
[----:B-1----:R-:W-:Y:S01]  /*f670*/  LOP3.LUT P1, RZ, R4, 0x7f, RZ, 0xc0, !PT ;  /* 0x0000007f04ff7812 */ /* 0x002fe2000782c0ff */
[----:B------:R-:W-:-:S04]  /*f680*/  IMAD R5, R3, 0x8, R16 ;  /* 0x0000000803057824 */ /* 0x000fc800078e0210 */
[----:B------:R-:W0:Y:S08]  /*f690*/  SYNCS.PHASECHK.TRANS64.TRYWAIT P0, [R5+URZ+0x20], R2 ;  /* 0x00002002050075a7 */ /* 0x000e30000800017f */
[----:B------:R-:W1:Y:S01]  /*f6a0*/  @!P1 LDC R4, c[0x0][0x500] ;  /* 0x00014000ff049b82 */ /* 0x000e620000000800 */
[----:B0-----:R-:W-:Y:S05]  /*f6b0*/  @!P0 BRA `(.L_x_305) ;  /* 0x0000000c00a48947 */ /* 0x001fea0003800000 */
.L_x_324:
[----:B------:R-:W-:Y:S01]  /*f6c0*/  UPRMT UR7, UR26, 0x9910, URZ ;  /* 0x000099101a077896 */ /* 0x000fe2000800003f */
[----:B-1----:R1:W-:Y:S03]  /*f6d0*/  @!P1 SYNCS.ARRIVE.TRANS64 RZ, [R5+URZ], R4 ;  /* 0x0000000405ff99a7 */ /* 0x0023e6000800003f */
[----:B------:R-:W-:-:S06]  /*f6e0*/  UISETP.NE.AND UP0, UPT, UR7, 0x2, UPT ;  /* 0x000000020700788c */ /* 0x000fcc000bf05270 */
[----:B------:R-:W-:-:S13]  /*f6f0*/  PLOP3.LUT P0, PT, PT, PT, UP0, 0x80, 0x0 ;  /* 0x000000000000781c */ /* 0x000fda0003f0f008 */
[----:B-1----:R-:W-:Y:S05]  /*f700*/  @P0 BRA `(.L_x_306) ;  /* 0x0000000000040947 */ /* 0x002fea0003800000 */
[----:B------:R-:W-:Y:S01]  /*f710*/  BPT.TRAP 0x1 ;  /* 0x000000040000795c */ /* 0x000fe20000300000 */
.L_x_306:
[C---:B0-----:R-:W-:Y:S01]  /*f720*/  IMAD R2, R3.reuse, 0x2000, R16 ;  /* 0x0000200003027824 */ /* 0x041fe200078e0210 */
[----:B------:R-:W-:Y:S01]  /*f730*/  R2UR UR19, R16 ;  /* 0x00000000101372ca */ /* 0x000fe200000e0000 */
[----:B------:R-:W-:Y:S01]  /*f740*/  IMAD R4, R3, 0x1000, R8 ;  /* 0x0000100003047824 */ /* 0x000fe200078e0208 */
[----:B------:R-:W-:Y:S01]  /*f750*/  R2UR UR9, R5 ;  /* 0x00000000050972ca */ /* 0x000fe200000e0000 */
[----:B------:R-:W-:Y:S01]  /*f760*/  VIADD R15, R15, 0xffffffff ;  /* 0xffffffff0f0f7836 */ /* 0x000fe20000000000 */
[----:B------:R-:W-:Y:S01]  /*f770*/  R2UR UR7, R2 ;  /* 0x00000000020772ca */ /* 0x000fe200000e0000 */
[----:B------:R-:W-:Y:S01]  /*f780*/  UIADD3 UR14, UP0, UR24, 0xf0, URZ ;  /* 0x000000f0180e7890 */ /* 0x000fe2000ff1e03f */
[----:B------:R-:W-:Y:S01]  /*f790*/  R2UR UR8, R4 ;  /* 0x00000000040872ca */ /* 0x000fe200000e0000 */
[----:B------:R-:W-:Y:S01]  /*f7a0*/  UIADD3 UR28, UP1, UR24, 0x1f0, URZ ;  /* 0x000001f0181c7890 */ /* 0x000fe2000ff3e03f */
[----:B------:R-:W-:Y:S01]  /*f7b0*/  R2UR UR11, R7 ;  /* 0x00000000070b72ca */ /* 0x000fe200000e0000 */
[----:B------:R-:W-:Y:S01]  /*f7c0*/  UIADD3.X UR15, URZ, UR25, URZ, UP0, !UPT ;  /* 0x000000193f0f7290 */ /* 0x000fe200087fe43f */
[----:B------:R-:W-:Y:S01]  /*f7d0*/  R2UR UR10, R13 ;  /* 0x000000000d0a72ca */ /* 0x000fe200000e0000 */
[----:B------:R-:W-:Y:S01]  /*f7e0*/  VIADD R3, R3, 0x1 ;  /* 0x0000000103037836 */ /* 0x000fe20000000000 */
[----:B------:R-:W-:Y:S01]  /*f7f0*/  R2UR UR12, R6 ;  /* 0x00000000060c72ca */ /* 0x000fe200000e0000 */
[----:B------:R-:W-:Y:S01]  /*f800*/  UIADD3.X UR29, URZ, UR25, URZ, UP1, !UPT ;  /* 0x000000193f1d7290 */ /* 0x000fe20008ffe43f */
[----:B------:R-:W-:Y:S01]  /*f810*/  R2UR UR21, R14 ;  /* 0x000000000e1572ca */ /* 0x000fe200000e0000 */
[----:B------:R-:W-:Y:S01]  /*f820*/  UMOV UR16, 0x0 ;  /* 0x0000000000107882 */ /* 0x000fe20000000000 */
[----:B------:R-:W-:Y:S01]  /*f830*/  ISETP.GT.AND P1, PT, R15, 0x1, PT ;  /* 0x000000010f00780c */ /* 0x000fe20003f24270 */
[----:B------:R-:W-:Y:S01]  /*f840*/  UIADD3 UR7, UR7, 0x100, URZ ;  /* 0x0000010007077890 */ /* 0x000fe2000fffe03f */
[----:B------:R-:W-:Y:S01]  /*f850*/  ISETP.NE.AND P0, PT, R3, 0x4, PT ;  /* 0x000000040300780c */ /* 0x000fe20003f05270 */
[----:B------:R-:W-:Y:S01]  /*f860*/  UIADD3 UR19, UR19, 0x8100, UR8 ;  /* 0x0000810013137890 */ /* 0x000fe2000fffe008 */
[----:B------:R-:W-:Y:S01]  /*f870*/  VIADD R13, R13, 0x20 ;  /* 0x000000200d0d7836 */ /* 0x000fe20000000000 */
[----:B------:R-:W-:Y:S01]  /*f880*/  UMOV UR17, 0x10000000 ;  /* 0x1000000000117882 */ /* 0x000fe20000000000 */
[----:B------:R-:W-:Y:S01]  /*f890*/  UMOV UR30, 0x30000 ;  /* 0x00030000001e7882 */ /* 0x000fe20000000000 */
[----:B------:R-:W-:Y:S01]  /*f8a0*/  SEL R5, RZ, 0x1, P0 ;  /* 0x00000001ff057807 */ /* 0x000fe20000000000 */
[----:B------:R-:W-:Y:S01]  /*f8b0*/  UMOV UR8, UR7 ;  /* 0x0000000700087c82 */ /* 0x000fe20008000000 */
[----:B------:R-:W-:Y:S01]  /*f8c0*/  SEL R3, R3, RZ, P0 ;  /* 0x000000ff03037207 */ /* 0x000fe20000000000 */
[----:B------:R0:W-:Y:S01]  /*f8d0*/  UTMALDG.3D [UR8], [UR14], desc[UR16] ;  /* 0x000010080e0075b4 */ /* 0x0001e20008011000 */
[----:B------:R-:W-:Y:S01]  /*f8e0*/  LOP3.LUT R0, R0, R5, RZ, 0x3c, !PT ;  /* 0x0000000500007212 */ /* 0x000fe200078e3cff */
[----:B0-----:R-:W-:Y:S01]  /*f8f0*/  UMOV UR11, UR21 ;  /* 0x00000015000b7c82 */ /* 0x001fe20008000000 */
[----:B------:R-:W-:-:S02]  /*f900*/  UMOV UR8, UR19 ;  /* 0x0000001300087c82 */ /* 0x000fc40008000000 */
[----:B------:R0:W-:Y:S02]  /*f910*/  UTMALDG.3D.MULTICAST [UR8], [UR28], UR30, desc[UR16] ;  /* 0x000010081c0073b4 */ /* 0x0001e4000801181e */
[----:B0-----:R-:W-:Y:S05]  /*f920*/  @P1 BRA `(.L_x_307) ;  /* 0xfffffffc003c1947 */ /* 0x001fea000383ffff */
.L_x_304:
[----:B------:R-:W-:Y:S05]  /*f930*/  BSYNC B1 ;  /* 0x0000000000017941 */ /* 0x000fea0003800000 */
.L_x_303:
[----:B------:R-:W2:Y:S01]  /*f940*/  LDL.LU R17, [R1+0x80] ;  /* 0x0000800001117983 */ /* 0x000ea20000300800 */
[----:B------:R-:W-:Y:S01]  /*f950*/  LOP3.LUT P2, RZ, R10, 0xff, RZ, 0xc0, !PT ;  /* 0x000000ff0aff7812 */ /* 0x000fe2000784c0ff */
[----:B------:R-:W-:Y:S01]  /*f960*/  VIADD R11, R11, UR20 ;  /* 0x000000140b0b7c36 */ /* 0x000fe20008000000 */
[----:B------:R-:W-:Y:S01]  /*f970*/  ULDC.64 UR8, c[0x0][0x650] ;  /* 0x0001940000087ab9 */ /* 0x000fe20000000a00 */
[----:B------:R-:W3:Y:S01]  /*f980*/  LDL.LU R16, [R1+0x84] ;  /* 0x0000840001107983 */ /* 0x000ee20000300800 */
[----:B------:R-:W-:Y:S01]  /*f990*/  IMAD.U32 R4, RZ, RZ, UR20 ;  /* 0x00000014ff047e24 */ /* 0x000fe2000f8e00ff */
[----:B------:R-:W-:Y:S01]  /*f9a0*/  BSSY B1, `(.L_x_308) ;  /* 0x0000070000017945 */ /* 0x000fe20003800000 */
[----:B------:R-:W-:Y:S01]  /*f9b0*/  ISETP.GT.U32.AND P0, PT, R11, 0x3, PT ;  /* 0x000000030b00780c */ /* 0x000fe20003f04070 */
[----:B------:R-:W-:Y:S01]  /*f9c0*/  IMAD.MOV.U32 R5, RZ, RZ, -0x1 ;  /* 0xffffffffff057424 */ /* 0x000fe200078e00ff */
[----:B------:R-:W-:Y:S01]  /*f9d0*/  SHF.R.U32.HI R0, RZ, 0x2, R11 ;  /* 0x00000002ff007819 */ /* 0x000fe2000001160b */
[----:B------:R-:W-:Y:S01]  /*f9e0*/  IMAD.MOV.U32 R14, RZ, RZ, -0x1 ;  /* 0xffffffffff0e7424 */ /* 0x000fe200078e00ff */
[----:B------:R-:W-:Y:S01]  /*f9f0*/  ISETP.LT.U32.AND P0, PT, R4, 0x4, P0 ;  /* 0x000000040400780c */ /* 0x000fe20000701070 */
[----:B------:R-:W-:Y:S01]  /*fa00*/  IMAD.MOV.U32 R6, RZ, RZ, -0x1 ;  /* 0xffffffffff067424 */ /* 0x000fe200078e00ff */
[----:B------:R-:W-:Y:S01]  /*fa10*/  LOP3.LUT R0, R0, 0x1, RZ, 0xc0, !PT ;  /* 0x0000000100007812 */ /* 0x000fe200078ec0ff */
[----:B------:R-:W0:Y:S01]  /*fa20*/  @P2 S2R R3, SR_CgaCtaId ;  /* 0x0000000000032919 */ /* 0x000e220000008800 */
[----:B------:R-:W-:-:S02]  /*fa30*/  @P2 MOV R2, 0x400 ;  /* 0x0000040000022802 */ /* 0x000fc40000000f00 */
[----:B------:R-:W-:Y:S01]  /*fa40*/  ISETP.NE.U32.AND P1, PT, R0, 0x1, PT ;  /* 0x000000010000780c */ /* 0x000fe20003f25070 */
[----:B------:R-:W-:Y:S01]  /*fa50*/  IMAD.U32 R0, RZ, RZ, UR20 ;  /* 0x00000014ff007e24 */ /* 0x000fe2000f8e00ff */
[----:B------:R-:W-:Y:S02]  /*fa60*/  LOP3.LUT R11, R11, 0x3, RZ, 0xc0, !PT ;  /* 0x000000030b0b7812 */ /* 0x000fe400078ec0ff */
[----:B------:R-:W-:Y:S02]  /*fa70*/  PRMT R10, RZ, 0x7610, R10 ;  /* 0x00007610ff0a7816 */ /* 0x000fe4000000000a */
[----:B------:R-:W-:-:S04]  /*fa80*/  ISETP.GT.U32.AND P1, PT, R0, 0x3, !P1 ;  /* 0x000000030000780c */ /* 0x000fc80004f24070 */
[----:B------:R-:W-:Y:S02]  /*fa90*/  SEL R0, RZ, 0x1, !P1 ;  /* 0x00000001ff007807 */ /* 0x000fe40004800000 */
[----:B0-----:R-:W-:Y:S02]  /*faa0*/  @P2 LEA R2, R3, R2, 0x18 ;  /* 0x0000000203022211 */ /* 0x001fe400078ec0ff */
[----:B------:R-:W-:Y:S02]  /*fab0*/  SEL R3, RZ, 0x1, !P0 ;  /* 0x00000001ff037807 */ /* 0x000fe40004000000 */
[----:B------:R0:W-:Y:S02]  /*fac0*/  @P2 SYNCS.ARRIVE.TRANS64.A1T0 RZ, [R2+URZ+0x58], RZ ;  /* 0x000058ff02ff29a7 */ /* 0x0001e4000810003f */
[----:B------:R-:W-:Y:S02]  /*fad0*/  LOP3.LUT R12, R0, R12, R3, 0x96, !PT ;  /* 0x0000000c000c7212 */ /* 0x000fe400078e9603 */
[----:B------:R-:W-:-:S02]  /*fae0*/  PRMT R0, RZ, 0x7610, R0 ;  /* 0x00007610ff007816 */ /* 0x000fc40000000000 */
[----:B---3--:R-:W-:-:S04]  /*faf0*/  IADD3 R16, P2, R16, UR22, RZ ;  /* 0x0000001610107c10 */ /* 0x008fc8000ff5e0ff */
[----:B--2---:R-:W-:Y:S01]  /*fb00*/  IADD3.X R17, R17, UR18, RZ, P2, !PT ;  /* 0x0000001211117c10 */ /* 0x004fe200097fe4ff */
[----:B------:R0:W-:Y:S01]  /*fb10*/  STL [R1+0x84], R16 ;  /* 0x0000841001007387 */ /* 0x0001e20000100800 */
[----:B------:R-:W-:-:S03]  /*fb20*/  ISETP.GE.U32.AND P2, PT, R16, UR8, PT ;  /* 0x0000000810007c0c */ /* 0x000fc6000bf46070 */
[----:B------:R0:W-:Y:S01]  /*fb30*/  STL [R1+0x80], R17 ;  /* 0x0000801101007387 */ /* 0x0001e20000100800 */
[----:B------:R-:W-:-:S13]  /*fb40*/  ISETP.GE.U32.AND.EX P0, PT, R17, UR9, PT, P2 ;  /* 0x0000000911007c0c */ /* 0x000fda000bf06120 */
[----:B0-----:R-:W-:Y:S05]  /*fb50*/  @P0 BRA `(.L_x_309) ;  /* 0x0000000400500947 */ /* 0x001fea0003800000 */
[----:B------:R-:W-:Y:S01]  /*fb60*/  ULDC.64 UR8, c[0x0][0x628] ;  /* 0x00018a0000087ab9 */ /* 0x000fe20000000a00 */
[----:B------:R-:W0:Y:S01]  /*fb70*/  S2R R13, SR_CTAID.X ;  /* 0x00000000000d7919 */ /* 0x000e220000002500 */
[----:B------:R-:W-:Y:S01]  /*fb80*/  ISETP.NE.U32.AND P0, PT, RZ, UR8, PT ;  /* 0x00000008ff007c0c */ /* 0x000fe2000bf05070 */
[----:B------:R-:W-:Y:S01]  /*fb90*/  ULDC UR10, c[0x0][0x630] ;  /* 0x00018c00000a7ab9 */ /* 0x000fe20000000800 */
[----:B------:R-:W-:Y:S01]  /*fba0*/  IMAD.MOV.U32 R2, RZ, RZ, R16 ;  /* 0x000000ffff027224 */ /* 0x000fe200078e0010 */
[----:B------:R-:W1:Y:S01]  /*fbb0*/  S2R R0, SR_CTAID.Y ;  /* 0x0000000000007919 */ /* 0x000e620000002600 */
[----:B------:R-:W-:Y:S01]  /*fbc0*/  ISETP.NE.AND.EX P0, PT, RZ, UR9, PT, P0 ;  /* 0x00000009ff007c0c */ /* 0x000fe2000bf05300 */
[----:B------:R-:W-:-:S12]  /*fbd0*/  IMAD.MOV.U32 R3, RZ, RZ, R17 ;  /* 0x000000ffff037224 */ /* 0x000fd800078e0011 */
[----:B------:R-:W-:Y:S05]  /*fbe0*/  @!P0 BRA `(.L_x_310) ;  /* 0x0000000000288947 */ /* 0x000fea0003800000 */
[----:B------:R-:W-:Y:S02]  /*fbf0*/  ULDC UR7, c[0x0][0x634] ;  /* 0x00018d0000077ab9 */ /* 0x000fe40000000800 */
[----:B------:R-:W-:-:S05]  /*fc00*/  IADD3 R7, P0, R16, UR7, RZ ;  /* 0x0000000710077c10 */ /* 0x000fca000ff1e0ff */
[----:B------:R-:W-:-:S04]  /*fc10*/  IMAD.X R15, RZ, RZ, R17, P0 ;  /* 0x000000ffff0f7224 */ /* 0x000fc800000e0611 */
[----:B------:R-:W-:-:S04]  /*fc20*/  IMAD.WIDE.U32 R4, R15, UR8, RZ ;  /* 0x000000080f047c25 */ /* 0x000fc8000f8e00ff */
[----:B------:R-:W-:-:S04]  /*fc30*/  IMAD.WIDE.U32 R4, P0, R7, UR9, R4 ;  /* 0x0000000907047c25 */ /* 0x000fc8000f800004 */
[----:B------:R-:W-:-:S04]  /*fc40*/  IMAD.WIDE.U32 R6, R7, UR8, RZ ;  /* 0x0000000807067c25 */ /* 0x000fc8000f8e00ff */
[----:B------:R-:W-:Y:S01]  /*fc50*/  IMAD.X R3, RZ, RZ, RZ, P0 ;  /* 0x000000ffff037224 */ /* 0x000fe200000e06ff */
[----:B------:R-:W-:Y:S01]  /*fc60*/  IADD3 RZ, P0, R7, R4, RZ ;  /* 0x0000000407ff7210 */ /* 0x000fe20007f1e0ff */
[----:B------:R-:W-:-:S04]  /*fc70*/  IMAD.MOV.U32 R2, RZ, RZ, R5 ;  /* 0x000000ffff027224 */ /* 0x000fc800078e0005 */
[----:B------:R-:W-:-:S08]  /*fc80*/  IMAD.WIDE.U32.X R2, R15, UR9, R2, P0 ;  /* 0x000000090f027c25 */ /* 0x000fd000080e0402 */
.L_x_310:
[--C-:B------:R-:W-:Y:S01]  /*fc90*/  SHF.R.U64 R6, R2, UR10, R3.reuse ;  /* 0x0000000a02067c19 */ /* 0x100fe20008001203 */
[----:B------:R-:W-:Y:S01]  /*fca0*/  ULDC.64 UR8, c[0x0][0x620] ;  /* 0x0001880000087ab9 */ /* 0x000fe20000000a00 */
[----:B------:R-:W-:Y:S01]  /*fcb0*/  SHF.R.U32.HI R2, RZ, UR10, R3 ;  /* 0x0000000aff027c19 */ /* 0x000fe20008011603 */
[----:B------:R-:W-:Y:S01]  /*fcc0*/  IMAD.MOV.U32 R3, RZ, RZ, R17 ;  /* 0x000000ffff037224 */ /* 0x000fe200078e0011 */
[----:B------:R-:W-:Y:S01]  /*fcd0*/  IADD3 R5, P0, RZ, -R6, RZ ;  /* 0x80000006ff057210 */ /* 0x000fe20007f1e0ff */
[----:B------:R-:W-:Y:S01]  /*fce0*/  ULDC UR7, c[0x0][0x150] ;  /* 0x0000540000077ab9 */ /* 0x000fe20000000800 */
[----:B0-----:R-:W-:Y:S01]  /*fcf0*/  I2FP.F32.U32 R7, R13 ;  /* 0x0000000d00077245 */ /* 0x001fe20000201000 */
[----:B------:R-:W0:Y:S01]  /*fd00*/  LDC R18, c[0x0][0x144] ;  /* 0x00005100ff127b82 */ /* 0x000e220000000800 */
[----:B------:R-:W-:Y:S01]  /*fd10*/  ULDC.64 UR10, c[0x0][0x640] ;  /* 0x00019000000a7ab9 */ /* 0x000fe20000000a00 */
[----:B------:R-:W-:Y:S01]  /*fd20*/  IMAD.X R2, RZ, RZ, ~R2, P0 ;  /* 0x000000ffff027224 */ /* 0x000fe200000e0e02 */
[----:B------:R-:W-:-:S03]  /*fd30*/  ISETP.NE.U32.AND P0, PT, RZ, UR10, PT ;  /* 0x0000000aff007c0c */ /* 0x000fc6000bf05070 */
[----:B------:R-:W-:Y:S01]  /*fd40*/  IMAD R4, R2, UR8, RZ ;  /* 0x0000000802047c24 */ /* 0x000fe2000f8e02ff */
[----:B------:R-:W-:Y:S01]  /*fd50*/  ISETP.NE.AND.EX P0, PT, RZ, UR11, PT, P0 ;  /* 0x0000000bff007c0c */ /* 0x000fe2000bf05300 */
[----:B------:R-:W-:Y:S01]  /*fd60*/  IMAD.MOV.U32 R2, RZ, RZ, R16 ;  /* 0x000000ffff027224 */ /* 0x000fe200078e0010 */
[----:B------:R-:W2:Y:S03]  /*fd70*/  LDC R15, c[0x0][0x148] ;  /* 0x00005200ff0f7b82 */ /* 0x000ea60000000800 */
[----:B------:R-:W-:Y:S01]  /*fd80*/  IMAD.WIDE.U32 R2, R5, UR8, R2 ;  /* 0x0000000805027c25 */ /* 0x000fe2000f8e0002 */
[----:B------:R-:W-:-:S03]  /*fd90*/  ULDC UR8, c[0x0][0x154] ;  /* 0x0000550000087ab9 */ /* 0x000fc60000000800 */
[----:B------:R-:W-:Y:S02]  /*fda0*/  IMAD R5, R5, UR9, R4 ;  /* 0x0000000905057c24 */ /* 0x000fe4000f8e0204 */
[----:B------:R-:W-:Y:S01]  /*fdb0*/  FMUL R4, R7, UR7 ;  /* 0x0000000707047c20 */ /* 0x000fe20008400000 */
[----:B------:R-:W-:Y:S01]  /*fdc0*/  ULDC UR7, c[0x0][0x618] ;  /* 0x0001860000077ab9 */ /* 0x000fe20000000800 */
[----:B------:R-:W-:Y:S01]  /*fdd0*/  ULDC UR9, c[0x0][0x608] ;  /* 0x0001820000097ab9 */ /* 0x000fe20000000800 */
[----:B------:R-:W-:-:S03]  /*fde0*/  IMAD.IADD R3, R3, 0x1, R5 ;  /* 0x0000000103037824 */ /* 0x000fc600078e0205 */
[----:B------:R-:W3:Y:S02]  /*fdf0*/  F2I.U32.TRUNC.NTZ R4, R4 ;  /* 0x0000000400047305 */ /* 0x000ee4000020f000 */
[----:B------:R-:W-:Y:S02]  /*fe00*/  SHF.R.U64 R7, R2, UR7, R3 ;  /* 0x0000000702077c19 */ /* 0x000fe40008001203 */
[----:B-1----:R-:W-:-:S05]  /*fe10*/  I2FP.F32.U32 R2, R0 ;  /* 0x0000000000027245 */ /* 0x002fca0000201000 */
[----:B------:R-:W-:Y:S01]  /*fe20*/  FMUL R5, R2, UR8 ;  /* 0x0000000802057c20 */ /* 0x000fe20008400000 */
[----:B------:R-:W-:Y:S01]  /*fe30*/  SHF.R.U32.HI R2, RZ, UR7, R3 ;  /* 0x00000007ff027c19 */ /* 0x000fe20008011603 */
[----:B------:R-:W-:Y:S02]  /*fe40*/  ULDC UR7, c[0x0][0x658] ;  /* 0x0001960000077ab9 */ /* 0x000fe40000000800 */
[----:B------:R1:W4:Y:S01]  /*fe50*/  F2I.U32.TRUNC.NTZ R19, R5 ;  /* 0x0000000500137305 */ /* 0x000322000020f000 */
[----:B------:R-:W-:Y:S01]  /*fe60*/  SHF.R.U64 R16, R7, UR9, R2 ;  /* 0x0000000907107c19 */ /* 0x000fe20008001202 */
[----:B---3--:R-:W-:Y:S01]  /*fe70*/  IMAD.MOV R4, RZ, RZ, -R4 ;  /* 0x000000ffff047224 */ /* 0x008fe200078e0a04 */
[----:B------:R-:W-:-:S03]  /*fe80*/  SHF.R.U32.HI R3, RZ, UR9, R2 ;  /* 0x00000009ff037c19 */ /* 0x000fc60008011602 */
[----:B0-----:R-:W-:Y:S01]  /*fe90*/  IMAD R13, R18, R4, R13 ;  /* 0x00000004120d7224 */ /* 0x001fe200078e020d */
[--C-:B------:R-:W-:Y:S02]  /*fea0*/  SHF.R.U64 R14, R16, UR7, R3.reuse ;  /* 0x00000007100e7c19 */ /* 0x100fe40008001203 */
[----:B------:R-:W-:-:S03]  /*feb0*/  SHF.R.U32.HI R17, RZ, UR7, R3 ;  /* 0x00000007ff117c19 */ /* 0x000fc60008011603 */
[----:B------:R-:W-:Y:S02]  /*fec0*/  IMAD.MOV.U32 R2, RZ, RZ, R14 ;  /* 0x000000ffff027224 */ /* 0x000fe400078e000e */
[----:B------:R-:W-:Y:S01]  /*fed0*/  IMAD.MOV.U32 R3, RZ, RZ, R17 ;  /* 0x000000ffff037224 */ /* 0x000fe200078e0011 */
[----:B-12-4-:R-:W-:Y:S06]  /*fee0*/  @!P0 BRA `(.L_x_311) ;  /* 0x0000000000288947 */ /* 0x016fec0003800000 */
[----:B------:R-:W-:Y:S02]  /*fef0*/  ULDC UR7, c[0x0][0x64c] ;  /* 0x0001930000077ab9 */ /* 0x000fe40000000800 */
[----:B------:R-:W-:-:S05]  /*ff00*/  IADD3 R3, P0, R14, UR7, RZ ;  /* 0x000000070e037c10 */ /* 0x000fca000ff1e0ff */
[----:B------:R-:W-:-:S04]  /*ff10*/  IMAD.X R17, RZ, RZ, R17, P0 ;  /* 0x000000ffff117224 */ /* 0x000fc800000e0611 */
[----:B------:R-:W-:-:S04]  /*ff20*/  IMAD.WIDE.U32 R4, R17, UR10, RZ ;  /* 0x0000000a11047c25 */ /* 0x000fc8000f8e00ff */
[----:B------:R-:W-:-:S04]  /*ff30*/  IMAD.WIDE.U32 R4, P0, R3, UR11, R4 ;  /* 0x0000000b03047c25 */ /* 0x000fc8000f800004 */
[----:B------:R-:W-:-:S04]  /*ff40*/  IMAD.WIDE.U32 R2, R3, UR10, RZ ;  /* 0x0000000a03027c25 */ /* 0x000fc8000f8e00ff */
[----:B------:R-:W-:Y:S01]  /*ff50*/  IMAD.MOV.U32 R2, RZ, RZ, R5 ;  /* 0x000000ffff027224 */ /* 0x000fe200078e0005 */
[----:B------:R-:W-:Y:S01]  /*ff60*/  IADD3 RZ, P1, R3, R4, RZ ;  /* 0x0000000403ff7210 */ /* 0x000fe20007f3e0ff */
[----:B------:R-:W-:-:S04]  /*ff70*/  IMAD.X R3, RZ, RZ, RZ, P0 ;  /* 0x000000ffff037224 */ /* 0x000fc800000e06ff */
[----:B------:R-:W-:-:S08]  /*ff80*/  IMAD.WIDE.U32.X R2, R17, UR11, R2, P1 ;  /* 0x0000000b11027c25 */ /* 0x000fd000088e0402 */
.L_x_311:
[----:B------:R-:W-:Y:S01]  /*ff90*/  ULDC UR7, c[0x0][0x648] ;  /* 0x0001920000077ab9 */ /* 0x000fe20000000800 */
[----:B------:R-:W-:Y:S01]  /*ffa0*/  LOP3.LUT R16, R16, UR6, RZ, 0xc0, !PT ;  /* 0x0000000610107c12 */ /* 0x000fe2000f8ec0ff */
[----:B------:R-:W-:Y:S01]  /*ffb0*/  IMAD.MOV R19, RZ, RZ, -R19 ;  /* 0x000000ffff137224 */ /* 0x000fe200078e0a13 */
[----:B------:R-:W-:Y:S01]  /*ffc0*/  SHF.R.U64 R3, R2, UR7, R3 ;  /* 0x0000000702037c19 */ /* 0x000fe20008001203 */
[----:B------:R-:W-:Y:S01]  /*ffd0*/  ULDC UR7, c[0x0][0x638] ;  /* 0x00018e0000077ab9 */ /* 0x000fe20000000800 */
[----:B------:R-:W-:Y:S01]  /*ffe0*/  LOP3.LUT R7, R7, UR4, RZ, 0xc0, !PT ;  /* 0x0000000407077c12 */ /* 0x000fe2000f8ec0ff */
[----:B------:R-:W-:Y:S01]  /*fff0*/  @P4 IMAD R13, R15, R19, R0 ;  /* 0x000000130f0d4224 */ /* 0x000fe200078e0200 */
[----:B------:R-:W-:Y:S01]  /*10000*/  ULDC UR8, c[0x0][0x610] ;  /* 0x0001840000087ab9 */ /* 0x000fe20000000800 */
[----:B------:R-:W-:Y:S02]  /*10010*/  IMAD.MOV R5, RZ, RZ, -R3 ;  /* 0x000000ffff057224 */ /* 0x000fe400078e0a03 */
[----:B------:R-:W-:-:S02]  /*10020*/  IMAD R16, R3, UR5, R16 ;  /* 0x0000000503107c24 */ /* 0x000fc4000f8e0210 */
[----:B------:R-:W-:Y:S01]  /*10030*/  IMAD R14, R5, UR7, R14 ;  /* 0x00000007050e7c24 */ /* 0x000fe2000f8e020e */
[----:B------:R-:W-:Y:S01]  /*10040*/  ULDC UR7, c[0x0][0x600] ;  /* 0x0001800000077ab9 */ /* 0x000fe20000000800 */
[----:B------:R-:W-:Y:S02]  /*10050*/  IMAD R13, R16, UR8, R13 ;  /* 0x00000008100d7c24 */ /* 0x000fe4000f8e020d */
[----:B------:R-:W-:Y:S02]  /*10060*/  IMAD R2, R14, UR7, R7 ;  /* 0x000000070e027c24 */ /* 0x000fe4000f8e0207 */
[----:B------:R-:W-:-:S03]  /*10070*/  IMAD.MOV.U32 R0, RZ, RZ, 0x1 ;  /* 0x00000001ff007424 */ /* 0x000fc600078e00ff */
[----:B------:R-:W-:Y:S02]  /*10080*/  SEL R14, R2, R13, !P4 ;  /* 0x0000000d020e7207 */ /* 0x000fe40006000000 */
[----:B------:R-:W-:-:S07]  /*10090*/  SEL R5, R13, R2, !P4 ;  /* 0x000000020d057207 */ /* 0x000fce0006000000 */
.L_x_309:
[----:B------:R-:W-:Y:S05]  /*100a0*/  BSYNC B1 ;  /* 0x0000000000017941 */ /* 0x000fea0003800000 */
.L_x_308:
[----:B------:R-:W-:-:S13]  /*100b0*/  LOP3.LUT P0, RZ, R0, 0xff, RZ, 0xc0, !PT ;  /* 0x000000ff00ff7812 */ /* 0x000fda000780c0ff */
[----:B------:R-:W-:Y:S05]  /*100c0*/  @P0 BRA `(.L_x_312) ;  /* 0xfffffff400200947 */ /* 0x000fea000383ffff */
[----:B------:R-:W-:Y:S05]  /*100d0*/  BSYNC B0 ;  /* 0x0000000000007941 */ /* 0x000fea0003800000 */
.L_x_301:
[----:B------:R-:W-:-:S03]  /*100e0*/  UMOV UR7, 0xffffffff ;  /* 0xffffffff00077882 */ /* 0x000fc60000000000 */
[----:B------:R-:W-:Y:S05]  /*100f0*/  BRA.DIV UR7, `(.L_x_313) ;  /* 0x0000000607287947 */ /* 0x000fea000b800000 */
[----:B------:R-:W-:-:S13]  /*10100*/  ELECT P0, URZ, PT ;  /* 0x00000000003f782f */ /* 0x000fda0003800000 */
.L_x_327:
[----:B------:R-:W-:Y:S04]  /*10110*/  BSSY B0, `(.L_x_314) ;  /* 0x000002c000007945 */ /* 0x000fe80003800000 */
[----:B------:R-:W-:Y:S05]  /*10120*/  @!P0 BRA `(.L_x_315) ;  /* 0x0000000000a88947 */ /* 0x000fea0003800000 */
[----:B------:R-:W-:-:S04]  /*10130*/  ULOP3.LUT UR7, UR13, 0x2, URZ, 0xfc, !UPT ;  /* 0x000000020d077892 */ /* 0x000fc8000f8efc3f */
[----:B------:R-:W-:-:S06]  /*10140*/  UISETP.NE.AND UP0, UPT, UR7, 0x3, UPT ;  /* 0x000000030700788c */ /* 0x000fcc000bf05270 */
[----:B------:R-:W-:-:S13]  /*10150*/  PLOP3.LUT P0, PT, PT, PT, UP0, 0x80, 0x0 ;  /* 0x000000000000781c */ /* 0x000fda0003f0f008 */
[----:B------:R-:W-:Y:S05]  /*10160*/  @!P0 BRA `(.L_x_316) ;  /* 0x0000000000048947 */ /* 0x000fea0003800000 */
[----:B------:R-:W-:Y:S01]  /*10170*/  BPT.TRAP 0x1 ;  /* 0x000000040000795c */ /* 0x000fe20000300000 */
.L_x_316:
[----:B------:R-:W0:Y:S01]  /*10180*/  S2R R3, SR_CgaCtaId ;  /* 0x0000000000037919 */ /* 0x000e220000008800 */
[----:B------:R-:W-:Y:S02]  /*10190*/  MOV R0, 0x400 ;  /* 0x0000040000007802 */ /* 0x000fe40000000f00 */
[----:B------:R-:W-:Y:S02]  /*101a0*/  SHF.L.U32 R2, R12, 0x1f, RZ ;  /* 0x0000001f0c027819 */ /* 0x000fe400000006ff */
[----:B0-----:R-:W-:-:S05]  /*101b0*/  LEA R0, R3, R0, 0x18 ;  /* 0x0000000003007211 */ /* 0x001fca00078ec0ff */
[----:B------:R-:W-:-:S04]  /*101c0*/  VIADD R0, R0, 0x20 ;  /* 0x0000002000007836 */ /* 0x000fc80000000000 */
[C---:B------:R-:W-:Y:S02]  /*101d0*/  IMAD R5, R11.reuse, 0x8, R0 ;  /* 0x000000080b057824 */ /* 0x040fe400078e0200 */
[----:B------:R-:W-:Y:S02]  /*101e0*/  VIADD R11, R11, 0x1 ;  /* 0x000000010b0b7836 */ /* 0x000fe40000000000 */
[----:B------:R-:W0:Y:S03]  /*101f0*/  SYNCS.PHASECHK.TRANS64.TRYWAIT P0, [R5+URZ], R2 ;  /* 0x00000002050075a7 */ /* 0x000e26000800017f */
[----:B------:R-:W-:-:S04]  /*10200*/  ISETP.NE.AND P1, PT, R11, 0x4, PT ;  /* 0x000000040b00780c */ /* 0x000fc80003f25270 */
[----:B------:R-:W-:Y:S02]  /*10210*/  SEL R3, RZ, 0x1, P1 ;  /* 0x00000001ff037807 */ /* 0x000fe40000800000 */
[----:B------:R-:W-:Y:S02]  /*10220*/  SEL R11, R11, RZ, P1 ;  /* 0x000000ff0b0b7207 */ /* 0x000fe40000800000 */
[----:B------:R-:W-:-:S03]  /*10230*/  LOP3.LUT R12, R12, R3, RZ, 0x3c, !PT ;  /* 0x000000030c0c7212 */ /* 0x000fc600078e3cff */
[----:B------:R-:W-:Y:S01]  /*10240*/  IMAD R7, R11, 0x8, R0 ;  /* 0x000000080b077824 */ /* 0x000fe200078e0200 */
[----:B------:R-:W-:Y:S01]  /*10250*/  SHF.L.U32 R4, R12, 0x1f, RZ ;  /* 0x0000001f0c047819 */ /* 0x000fe200000006ff */
[----:B0-----:R-:W-:Y:S06]  /*10260*/  @!P0 BRA `(.L_x_317) ;  /* 0x0000000000ec8947 */ /* 0x001fec0003800000 */
.L_x_328:
[----:B------:R-:W1:Y:S01]  /*10270*/  SYNCS.PHASECHK.TRANS64.TRYWAIT P0, [R7+URZ], R4 ;  /* 0x00000004070075a7 */ /* 0x000e62000800017f */
[----:B0-----:R-:W-:-:S05]  /*10280*/  VIADD R2, R11, 0x1 ;  /* 0x000000010b027836 */ /* 0x001fca0000000000 */
[----:B------:R-:W-:-:S04]  /*10290*/  ISETP.NE.AND P1, PT, R2, 0x4, PT ;  /* 0x000000040200780c */ /* 0x000fc80003f25270 */
[----:B------:R-:W-:Y:S02]  /*102a0*/  SEL R3, RZ, 0x1, P1 ;  /* 0x00000001ff037807 */ /* 0x000fe40000800000 */
[----:B------:R-:W-:Y:S02]  /*102b0*/  SEL R9, R2, RZ, P1 ;  /* 0x000000ff02097207 */ /* 0x000fe40000800000 */
[----:B------:R-:W-:-:S03]  /*102c0*/  LOP3.LUT R11, R12, R3, RZ, 0x3c, !PT ;  /* 0x000000030c0b7212 */ /* 0x000fc600078e3cff */
[----:B------:R-:W-:Y:S01]  /*102d0*/  IMAD R6, R9, 0x8, R0 ;  /* 0x0000000809067824 */ /* 0x000fe200078e0200 */
[----:B------:R-:W-:Y:S01]  /*102e0*/  SHF.L.U32 R5, R11, 0x1f, RZ ;  /* 0x0000001f0b057819 */ /* 0x000fe200000006ff */
[----:B-1----:R-:W-:Y:S06]  /*102f0*/  @!P0 BRA `(.L_x_318) ;  /* 0x0000000000dc8947 */ /* 0x002fec0003800000 */
.L_x_329:
[----:B------:R-:W1:Y:S01]  /*10300*/  SYNCS.PHASECHK.TRANS64.TRYWAIT P0, [R6+URZ], R5 ;  /* 0x00000005060075a7 */ /* 0x000e62000800017f */
[----:B------:R-:W-:-:S05]  /*10310*/  VIADD R2, R9, 0x1 ;  /* 0x0000000109027836 */ /* 0x000fca0000000000 */
[----:B------:R-:W-:-:S04]  /*10320*/  ISETP.NE.AND P1, PT, R2, 0x4, PT ;  /* 0x000000040200780c */ /* 0x000fc80003f25270 */
[----:B0-----:R-:W-:Y:S02]  /*10330*/  SEL R4, RZ, 0x1, P1 ;  /* 0x00000001ff047807 */ /* 0x001fe40000800000 */
[----:B------:R-:W-:Y:S02]  /*10340*/  SEL R3, R2, RZ, P1 ;  /* 0x000000ff02037207 */ /* 0x000fe40000800000 */
[----:B------:R-:W-:Y:S01]  /*10350*/  LOP3.LUT R4, R11, R4, RZ, 0x3c, !PT ;  /* 0x000000040b047212 */ /* 0x000fe200078e3cff */
[----:B-1----:R-:W-:Y:S06]  /*10360*/  @!P0 BRA `(.L_x_319) ;  /* 0x0000000000d48947 */ /* 0x002fec0003800000 */
.L_x_330:
[----:B------:R-:W-:Y:S01]  /*10370*/  IMAD R3, R3, 0x8, R0 ;  /* 0x0000000803037824 */ /* 0x000fe200078e0200 */
[----:B------:R-:W-:-:S07]  /*10380*/  SHF.L.U32 R0, R4, 0x1f, RZ ;  /* 0x0000001f04007819 */ /* 0x000fce00000006ff */
.L_x_320:
[----:B-1----:R1:W2:Y:S02]  /*10390*/  SYNCS.PHASECHK.TRANS64.TRYWAIT P0, [R3+URZ], R0 ;  /* 0x00000000030075a7 */ /* 0x0022a4000800017f */
[----:B--2---:R-:W-:Y:S05]  /*103a0*/  @!P0 NANOSLEEP.SYNCS 0x989680 ;  /* 0x009896800000895d */ /* 0x004fea0003900000 */
[----:B------:R-:W2:Y:S02]  /*103b0*/  @!P0 SYNCS.PHASECHK.TRANS64 P0, [R3+URZ], R0 ;  /* 0x00000000030085a7 */ /* 0x000ea4000800007f */
[----:B--2---:R-:W-:Y:S05]  /*103c0*/  @!P0 BRA `(.L_x_320) ;  /* 0xfffffffc00f08947 */ /* 0x004fea000383ffff */
.L_x_315:
[----:B------:R-:W-:Y:S05]  /*103d0*/  BSYNC B0 ;  /* 0x0000000000007941 */ /* 0x000fea0003800000 */
.L_x_314:
[----:B------:R-:W-:Y:S05]  /*103e0*/  EXIT ;  /* 0x000000000000794d */ /* 0x000fea0003800000 */
.L_x_21:
[----:B-1----:R-:W-:-:S04]  /*103f0*/  IMAD.U32 R3, RZ, RZ, UR7 ;  /* 0x00000007ff037e24 */ /* 0x002fc8000f8e00ff */
[----:B------:R1:W3:Y:S03]  /*10400*/  SYNCS.PHASECHK.TRANS64.TRYWAIT P0, [R3+URZ], R0 ;  /* 0x00000000030075a7 */ /* 0x0002e6000800017f */
[----:B---3--:R-:W-:Y:S05]  /*10410*/  @!P0 NANOSLEEP.SYNCS 0x989680 ;  /* 0x009896800000895d */ /* 0x008fea0003900000 */
[----:B------:R-:W3:Y:S02]  /*10420*/  @!P0 SYNCS.PHASECHK.TRANS64 P0, [R3+URZ], R0 ;  /* 0x00000000030085a7 */ /* 0x000ee4000800007f */
[----:B---3--:R-:W-:Y:S05]  /*10430*/  @!P0 BRA `(.L_x_21) ;  /* 0xfffffffc00ec8947 */ /* 0x008fea000383ffff */
[----:B------:R-:W-:Y:S05]  /*10440*/  BRA `(.L_x_20) ;  /* 0xffffff1800807947 */ /* 0x000fea000383ffff */
.L_x_27:
[----:B-----5:R1:W-:Y:S02]  /*10450*/  STL [R1+0x90], R0 ;  /* 0x0000900001007387 */ /* 0x0203e40000100800 */
[----:B-1----:R-:W-:-:S04]  /*10460*/  IMAD.U32 R0, RZ, RZ, UR9 ;  /* 0x00000009ff007e24 */ /* 0x002fc8000f8e00ff */
[----:B------:R1:W4:Y:S03]  /*10470*/  SYNCS.PHASECHK.TRANS64.TRYWAIT P0, [R0+URZ], R229 ;  /* 0x000000e5000075a7 */ /* 0x000326000800017f */
[----:B----4-:R-:W-:Y:S05]  /*10480*/  @!P0 NANOSLEEP.SYNCS 0x989680 ;  /* 0x009896800000895d */ /* 0x010fea0003900000 */
[----:B------:R1:W4:Y:S02]  /*10490*/  @!P0 SYNCS.PHASECHK.TRANS64 P0, [R0+URZ], R229 ;  /* 0x000000e5000085a7 */ /* 0x000324000800007f */
[----:B-1----:R1:W5:Y:S02]  /*104a0*/  LDL.LU R0, [R1+0x90] ;  /* 0x0000900001007983 */ /* 0x0023640000300800 */
[----:B-1--4-:R-:W-:Y:S05]  /*104b0*/  @!P0 BRA `(.L_x_27) ;  /* 0xfffffffc00e48947 */ /* 0x012fea000383ffff */
[----:B------:R-:W-:Y:S05]  /*104c0*/  BRA `(.L_x_26) ;  /* 0xffffff2800e47947 */ /* 0x000fea000383ffff */
.L_x_302:
[----:B------:R-:W-:Y:S01]  /*104d0*/  BSSY B1, `(.L_x_321) ;  /* 0x0000006000017945 */ /* 0x000fe20003800000 */
[----:B------:R-:W-:-:S07]  /*104e0*/  IMAD.MOV.U32 R0, RZ, RZ, -0x1 ;  /* 0xffffffffff007424 */ /* 0x000fce00078e00ff */
[----:B------:R-:W-:Y:S05]  /*104f0*/  WARPSYNC.COLLECTIVE R0, `(.L_x_322) ;  /* 0x00000000000c7348 */ /* 0x000fea0003c00000 */
[----:B------:R-:W-:Y:S02]  /*10500*/  ELECT P0, UR62, PT ;  /* 0x00000000003e782f */ /* 0x000fe40003800000 */
[----:B------:R-:W-:Y:S01]  /*10510*/  MOV R0, UR62 ;  /* 0x0000003e00007c02 */ /* 0x000fe20008000f00 */
[----:B------:R-:W-:Y:S10]  /*10520*/  ENDCOLLECTIVE ;  /* 0x000000000000791b */ /* 0x000ff40003800000 */
.L_x_322:
[----:B------:R-:W-:Y:S05]  /*10530*/  BSYNC B1 ;  /* 0x0000000000017941 */ /* 0x000fea0003800000 */
.L_x_321:
[----:B------:R-:W-:Y:S05]  /*10540*/  BRA `(.L_x_323) ;  /* 0xfffffff0000c7947 */ /* 0x000fea000383ffff */
.L_x_305:
[----:B0-----:R0:W2:Y:S02]  /*10550*/  SYNCS.PHASECHK.TRANS64.TRYWAIT P0, [R5+URZ+0x20], R2 ;  /* 0x00002002050075a7 */ /* 0x0010a4000800017f */
[----:B--2---:R-:W-:Y:S05]  /*10560*/  @!P0 NANOSLEEP.SYNCS 0x989680 ;  /* 0x009896800000895d */ /* 0x004fea0003900000 */
[----:B------:R-:W2:Y:S02]  /*10570*/  @!P0 SYNCS.PHASECHK.TRANS64 P0, [R5+URZ+0x20], R2 ;  /* 0x00002002050085a7 */ /* 0x000ea4000800007f */
[----:B--2---:R-:W-:Y:S05]  /*10580*/  @!P0 BRA `(.L_x_305) ;  /* 0xfffffffc00f08947 */ /* 0x004fea000383ffff */
[----:B------:R-:W-:Y:S05]  /*10590*/  BRA `(.L_x_324) ;  /* 0xfffffff000487947 */ /* 0x000fea000383ffff */
.L_x_313:
[----:B------:R-:W-:Y:S01]  /*105a0*/  BSSY B0, `(.L_x_325) ;  /* 0x0000006000007945 */ /* 0x000fe20003800000 */
[----:B------:R-:W-:-:S07]  /*105b0*/  IMAD.MOV.U32 R0, RZ, RZ, -0x1 ;  /* 0xffffffffff007424 */ /* 0x000fce00078e00ff */
[----:B------:R-:W-:Y:S05]  /*105c0*/  WARPSYNC.COLLECTIVE R0, `(.L_x_326) ;  /* 0x00000000000c7348 */ /* 0x000fea0003c00000 */
[----:B------:R-:W-:Y:S02]  /*105d0*/  ELECT P0, UR62, PT ;  /* 0x00000000003e782f */ /* 0x000fe40003800000 */
[----:B------:R-:W-:Y:S01]  /*105e0*/  MOV R0, UR62 ;  /* 0x0000003e00007c02 */ /* 0x000fe20008000f00 */
[----:B------:R-:W-:Y:S10]  /*105f0*/  ENDCOLLECTIVE ;  /* 0x000000000000791b */ /* 0x000ff40003800000 */
.L_x_326:
[----:B------:R-:W-:Y:S05]  /*10600*/  BSYNC B0 ;  /* 0x0000000000007941 */ /* 0x000fea0003800000 */
.L_x_325:
[----:B------:R-:W-:Y:S05]  /*10610*/  BRA `(.L_x_327) ;  /* 0xfffffff800bc7947 */ /* 0x000fea000383ffff */
.L_x_317:
[----:B0-----:R0:W1:Y:S02]  /*10620*/  SYNCS.PHASECHK.TRANS64.TRYWAIT P0, [R5+URZ], R2 ;  /* 0x00000002050075a7 */ /* 0x001064000800017f */
[----:B-1----:R-:W-:Y:S05]  /*10630*/  @!P0 NANOSLEEP.SYNCS 0x989680 ;  /* 0x009896800000895d */ /* 0x002fea0003900000 */
[----:B------:R-:W1:Y:S02]  /*10640*/  @!P0 SYNCS.PHASECHK.TRANS64 P0, [R5+URZ], R2 ;  /* 0x00000002050085a7 */ /* 0x000e64000800007f */
[----:B-1----:R-:W-:Y:S05]  /*10650*/  @!P0 BRA `(.L_x_317) ;  /* 0xfffffffc00f08947 */ /* 0x002fea000383ffff */
[----:B------:R-:W-:Y:S05]  /*10660*/  BRA `(.L_x_328) ;  /* 0xfffffffc00007947 */ /* 0x000fea000383ffff */
.L_x_318:
[----:B0-----:R0:W1:Y:S02]  /*10670*/  SYNCS.PHASECHK.TRANS64.TRYWAIT P0, [R7+URZ], R4 ;  /* 0x00000004070075a7 */ /* 0x001064000800017f */
[----:B-1----:R-:W-:Y:S05]  /*10680*/  @!P0 NANOSLEEP.SYNCS 0x989680 ;  /* 0x009896800000895d */ /* 0x002fea0003900000 */
[----:B------:R-:W1:Y:S02]  /*10690*/  @!P0 SYNCS.PHASECHK.TRANS64 P0, [R7+URZ], R4 ;  /* 0x00000004070085a7 */ /* 0x000e64000800007f */
[----:B-1----:R-:W-:Y:S05]  /*106a0*/  @!P0 BRA `(.L_x_318) ;  /* 0xfffffffc00f08947 */ /* 0x002fea000383ffff */
[----:B------:R-:W-:Y:S05]  /*106b0*/  BRA `(.L_x_329) ;  /* 0xfffffffc00107947 */ /* 0x000fea000383ffff */
.L_x_319:
[----:B0-----:R0:W1:Y:S02]  /*106c0*/  SYNCS.PHASECHK.TRANS64.TRYWAIT P0, [R6+URZ], R5 ;  /* 0x00000005060075a7 */ /* 0x001064000800017f */
[----:B-1----:R-:W-:Y:S05]  /*106d0*/  @!P0 NANOSLEEP.SYNCS 0x989680 ;  /* 0x009896800000895d */ /* 0x002fea0003900000 */
[----:B------:R-:W1:Y:S02]  /*106e0*/  @!P0 SYNCS.PHASECHK.TRANS64 P0, [R6+URZ], R5 ;  /* 0x00000005060085a7 */ /* 0x000e64000800007f */
[----:B-1----:R-:W-:Y:S05]  /*106f0*/  @!P0 BRA `(.L_x_319) ;  /* 0xfffffffc00f08947 */ /* 0x002fea000383ffff */
[----:B------:R-:W-:Y:S05]  /*10700*/  BRA `(.L_x_330) ;  /* 0xfffffffc00187947 */ /* 0x000fea000383ffff */
.L_x_331:
[----:B------:R-:W-:-:S00]  /*10710*/  BRA `(.L_x_331) ;  /* 0xfffffffc00fc7947 */ /* 0x000fc0000383ffff */
[----:B------:R-:W-:-:S00]  /*10720*/  NOP ;  /* 0x0000000000007918 */ /* 0x000fc00000000000 */
        /* <DEDUP_REMOVED lines=13> */
.L_x_332:


//--------------------- .nv.shared._ZN7cutlass13device_kernelINS_4gemm6kernel13GemmUniversalIN4cute5tupleIJiiiiEEENS1_10collective13CollectiveMmaINS1_37MainloopSm90TmaGmmaWarpSpecializedFP8ILi4ENS5_IJNS4_1CILi2EEENSA_ILi1EEESC_EEENS1_35KernelTmaWarpSpecializedCooperativeEEENS5_IJNSA_ILi256EEENSA_ILi128EEENSA_ILi32EEEEEENS_12float_e5m2_tENS5_IJlSC_lEEESK_SL_NS4_8TiledMMAINS4_8MMA_AtomIJNS4_4SM904GMMA31MMA_64x128x32_F32E5M2E5M2_SS_TNILNSP_7ScaleInE1ELSR_1EEEEEENS4_6LayoutISD_NS5_IJSC_NSA_ILi0EEESV_EEEEENS5_IJNS4_10UnderscoreESY_SY_EEEEENS4_13SM90_TMA_LOADENS4_14ComposedLayoutINS4_7SwizzleILi1ELi4ELi3EEENS4_18smem_ptr_flag_bitsILi8EEENSU_INS5_IJNSA_ILi8EEESI_EEENS5_IJSI_SC_EEEEEEEvNS4_8identityENS4_23SM90_TMA_LOAD_MULTICASTES1B_vS1C_EENS_8epilogue10collective6detail29Sm90TmaWarpSpecializedAdapterINS1G_15DefaultEpilogueISK_SL_SL_NS1F_6thread17LinearCombinationISK_Li1EffLNS1K_9ScaleType4KindE0ELNS_15FloatRoundStyleE2ESK_EENS1_15EpilogueDefaultEEEEEvvEEEEvNT_6ParamsE --------------------------
	.section	.nv.shared._ZN7cutlass13device_kernelINS_4gemm6kernel13GemmUniversalIN4cute5tupleIJiiiiEEENS1_10collective13CollectiveMmaINS1_37MainloopSm90TmaGmmaWarpSpecializedFP8ILi4ENS5_IJNS4_1CILi2EEENSA_ILi1EEESC_EEENS1_35KernelTmaWarpSpecializedCooperativeEEENS5_IJNSA_ILi256EEENSA_ILi128EEENSA_ILi32EEEEEENS_12float_e5m2_tENS5_IJlSC_lEEESK_SL_NS4_8TiledMMAINS4_8MMA_AtomIJNS4_4SM904GMMA31MMA_64x128x32_F32E5M2E5M2_SS_TNILNSP_7ScaleInE1ELSR_1EEEEEENS4_6LayoutISD_NS5_IJSC_NSA_ILi0EEESV_EEEEENS5_IJNS4_10UnderscoreESY_SY_EEEEENS4_13SM90_TMA_LOADENS4_14ComposedLayoutINS4_7SwizzleILi1ELi4ELi3EEENS4_18smem_ptr_flag_bitsILi8EEENSU_INS5_IJNSA_ILi8EEESI_EEENS5_IJSI_SC_EEEEEEEvNS4_8identityENS4_23SM90_TMA_LOAD_MULTICASTES1B_vS1C_EENS_8epilogue10collective6detail29Sm90TmaWarpSpecializedAdapterINS1G_15DefaultEpilogueISK_SL_SL_NS1F_6thread17LinearCombinationISK_Li1EffLNS1K_9ScaleType4KindE0ELNS_15FloatRoundStyleE2ESK_EENS1_15EpilogueDefaultEEEEEvvEEEEvNT_6ParamsE,"aw",@nobits
	.sectionflags	@""
	.align	16
	.zero		1024


//--------------------- .nv.shared.reserved.0     --------------------------
	.section	.nv.shared.reserved.0,"aw",@nobits
	.weak		__nv_reservedSMEM_offset_0_alias
	.size		__nv_reservedSMEM_offset_0_alias, 0, 0
	.other		__nv_reservedSMEM_offset_0_alias,@"STO_CUDA_RESERVED_SHARED STV_DEFAULT"
__nv_reservedSMEM_offset_0_alias:
	.zero		0


//--------------------- .nv.global                --------------------------
	.section	.nv.global,"aw",@nobits
.nv.global:
	.type		_ZN39_INTERNAL_d6b063af_4_k_cu_37577ad5_56184cute1_E,@object
	.size		_ZN39_INTERNAL_d6b063af_4_k_cu_37577ad5_56184cute1_E,(_ZN39_INTERNAL_d6b063af_4_k_cu_37577ad5_56184cuda3std3__45__cpo6cbeginE - _ZN39_INTERNAL_d6b063af_4_k_cu_37577ad5_56184cute1_E)
_ZN39_INTERNAL_d6b063af_4_k_cu_37577ad5_56184cute1_E:
	.zero		1
	.type		_ZN39_INTERNAL_d6b063af_4_k_cu_37577ad5_56184cuda3std3__45__cpo6cbeginE,@object
	.size		_ZN39_INTERNAL_d6b063af_4_k_cu_37577ad5_56184cuda3std3__45__cpo6cbeginE,(_ZN39_INTERNAL_d6b063af_4_k_cu_37577ad5_56184cuda3std3__48in_placeE - _ZN39_INTERNAL_d6b063af_4_k_cu_37577ad5_56184cuda3std3__45__cpo6cbeginE)
_ZN39_INTERNAL_d6b063af_4_k_cu_37577ad5_56184cuda3std3__45__cpo6cbeginE:
	.zero		1
	.type		_ZN39_INTERNAL_d6b063af_4_k_cu_37577ad5_56184cuda3std3__48in_placeE,@object
	.size		_ZN39_INTERNAL_d6b063af_4_k_cu_37577ad5_56184cuda3std3__48in_placeE,(_ZN39_INTERNAL_d6b063af_4_k_cu_37577ad5_56184cuda3std6ranges3__45__cpo9iter_moveE - _ZN39_INTERNAL_d6b063af_4_k_cu_37577ad5_56184cuda3std3__48in_placeE)
_ZN39_INTERNAL_d6b063af_4_k_cu_37577ad5_56184cuda3std3__48in_placeE:
	.zero		1
	.type		_ZN39_INTERNAL_d6b063af_4_k_cu_37577ad5_56184cuda3std6ranges3__45__cpo9iter_moveE,@object
	.size		_ZN39_INTERNAL_d6b063af_4_k_cu_37577ad5_56184cuda3std6ranges3__45__cpo9iter_moveE,(_ZN39_INTERNAL_d6b063af_4_k_cu_37577ad5_56184cuda3std3__45__cpo5beginE - _ZN39_INTERNAL_d6b063af_4_k_cu_37577ad5_56184cuda3std6ranges3__45__cpo9iter_moveE)
_ZN39_INTERNAL_d6b063af_4_k_cu_37577ad5_56184cuda3std6ranges3__45__cpo9iter_moveE:
	.zero		1
	.type		_ZN39_INTERNAL_d6b063af_4_k_cu_37577ad5_56184cuda3std3__45__cpo5beginE,@object
	.size		_ZN39_INTERNAL_d6b063af_4_k_cu_37577ad5_56184cuda3std3__45__cpo5beginE,(_ZN39_INTERNAL_d6b063af_4_k_cu_37577ad5_56184cuda3std3__441_GLOBAL__N__d6b063af_4_k_cu_37577ad5_56186ignoreE - _ZN39_INTERNAL_d6b063af_4_k_cu_37577ad5_56184cuda3std3__45__cpo5beginE)
_ZN39_INTERNAL_d6b063af_4_k_cu_37577ad5_56184cuda3std3__45__cpo5beginE:
	.zero		1
	.type		_ZN39_INTERNAL_d6b063af_4_k_cu_37577ad5_56184cuda3std3__441_GLOBAL__N__d6b063af_4_k_cu_37577ad5_56186ignoreE,@object
	.size		_ZN39_INTERNAL_d6b063af_4_k_cu_37577ad5_56184cuda3std3__441_GLOBAL__N__d6b063af_4_k_cu_37577ad5_56186ignoreE,(_ZN39_INTERNAL_d6b063af_4_k_cu_37577ad5_56184cute7productE - _ZN39_INTERNAL_d6b063af_4_k_cu_37577ad5_56184cuda3std3__441_GLOBAL__N__d6b063af_4_k_cu_37577ad5_56186ignoreE)
_ZN39_INTERNAL_d6b063af_4_k_cu_37577ad5_56184cuda3std3__441_GLOBAL__N__d6b063af_4_k_cu_37577ad5_56186ignoreE:
	.zero		1
	.type		_ZN39_INTERNAL_d6b063af_4_k_cu_37577ad5_56184cute7productE,@object
	.size		_ZN39_INTERNAL_d6b063af_4_k_cu_37577ad5_56184cute7productE,(_ZN39_INTERNAL_d6b063af_4_k_cu_37577ad5_56184cuda3std3__45__cpo3endE - _ZN39_INTERNAL_d6b063af_4_k_cu_37577ad5_56184cute7productE)
_ZN39_INTERNAL_d6b063af_4_k_cu_37577ad5_56184cute7productE:
	.zero		1
	.type		_ZN39_INTERNAL_d6b063af_4_k_cu_37577ad5_56184cuda3std3__45__cpo3endE,@object
	.size		_ZN39_INTERNAL_d6b063af_4_k_cu_37577ad5_56184cuda3std3__45__cpo3endE,(_ZN39_INTERNAL_d6b063af_4_k_cu_37577ad5_56184cuda3std3__419piecewise_constructE - _ZN39_INTERNAL_d6b063af_4_k_cu_37577ad5_56184cuda3std3__45__cpo3endE)
_ZN39_INTERNAL_d6b063af_4_k_cu_37577ad5_56184cuda3std3__45__cpo3endE:
	.zero		1
	.type		_ZN39_INTERNAL_d6b063af_4_k_cu_37577ad5_56184cuda3std3__419piecewise_constructE,@object
	.size		_ZN39_INTERNAL_d6b063af_4_k_cu_37577ad5_56184cuda3std3__419piecewise_constructE,(_ZN39_INTERNAL_d6b063af_4_k_cu_37577ad5_56184cuda3std3__45__cpo4cendE - _ZN39_INTERNAL_d6b063af_4_k_cu_37577ad5_56184cuda3std3__419piecewise_constructE)
_ZN39_INTERNAL_d6b063af_4_k_cu_37577ad5_56184cuda3std3__419piecewise_constructE:
	.zero		1
	.type		_ZN39_INTERNAL_d6b063af_4_k_cu_37577ad5_56184cuda3std3__45__cpo4cendE,@object
	.size		_ZN39_INTERNAL_d6b063af_4_k_cu_37577ad5_56184cuda3std3__45__cpo4cendE,(_ZN39_INTERNAL_d6b063af_4_k_cu_37577ad5_56184cuda3std6ranges3__45__cpo4swapE - _ZN39_INTERNAL_d6b063af_4_k_cu_37577ad5_56184cuda3std3__45__cpo4cendE)
_ZN39_INTERNAL_d6b063af_4_k_cu_37577ad5_56184cuda3std3__45__cpo4cendE:
	.zero		1
	.type		_ZN39_INTERNAL_d6b063af_4_k_cu_37577ad5_56184cuda3std6ranges3__45__cpo4swapE,@object
	.size		_ZN39_INTERNAL_d6b063af_4_k_cu_37577ad5_56184cuda3std6ranges3__45__cpo4swapE,(.L_7 - _ZN39_INTERNAL_d6b063af_4_k_cu_37577ad5_56184cuda3std6ranges3__45__cpo4swapE)
_ZN39_INTERNAL_d6b063af_4_k_cu_37577ad5_56184cuda3std6ranges3__45__cpo4swapE:
	.zero		1
.L_7:


//--------------------- .nv.constant0._ZN7cutlass13device_kernelINS_4gemm6kernel13GemmUniversalIN4cute5tupleIJiiiiEEENS1_10collective13CollectiveMmaINS1_37MainloopSm90TmaGmmaWarpSpecializedFP8ILi4ENS5_IJNS4_1CILi2EEENSA_ILi1EEESC_EEENS1_35KernelTmaWarpSpecializedCooperativeEEENS5_IJNSA_ILi256EEENSA_ILi128EEENSA_ILi32EEEEEENS_12float_e5m2_tENS5_IJlSC_lEEESK_SL_NS4_8TiledMMAINS4_8MMA_AtomIJNS4_4SM904GMMA31MMA_64x128x32_F32E5M2E5M2_SS_TNILNSP_7ScaleInE1ELSR_1EEEEEENS4_6LayoutISD_NS5_IJSC_NSA_ILi0EEESV_EEEEENS5_IJNS4_10UnderscoreESY_SY_EEEEENS4_13SM90_TMA_LOADENS4_14ComposedLayoutINS4_7SwizzleILi1ELi4ELi3EEENS4_18smem_ptr_flag_bitsILi8EEENSU_INS5_IJNSA_ILi8EEESI_EEENS5_IJSI_SC_EEEEEEEvNS4_8identityENS4_23SM90_TMA_LOAD_MULTICASTES1B_vS1C_EENS_8epilogue10collective6detail29Sm90TmaWarpSpecializedAdapterINS1G_15DefaultEpilogueISK_SL_SL_NS1F_6thread17LinearCombinationISK_Li1EffLNS1K_9ScaleType4KindE0ELNS_15FloatRoundStyleE2ESK_EENS1_15EpilogueDefaultEEEEEvvEEEEvNT_6ParamsE --------------------------
	.section	.nv.constant0._ZN7cutlass13device_kernelINS_4gemm6kernel13GemmUniversalIN4cute5tupleIJiiiiEEENS1_10collective13CollectiveMmaINS1_37MainloopSm90TmaGmmaWarpSpecializedFP8ILi4ENS5_IJNS4_1CILi2EEENSA_ILi1EEESC_EEENS1_35KernelTmaWarpSpecializedCooperativeEEENS5_IJNSA_ILi256EEENSA_ILi128EEENSA_ILi32EEEEEENS_12float_e5m2_tENS5_IJlSC_lEEESK_SL_NS4_8TiledMMAINS4_8MMA_AtomIJNS4_4SM904GMMA31MMA_64x128x32_F32E5M2E5M2_SS_TNILNSP_7ScaleInE1ELSR_1EEEEEENS4_6LayoutISD_NS5_IJSC_NSA_ILi0EEESV_EEEEENS5_IJNS4_10UnderscoreESY_SY_EEEEENS4_13SM90_TMA_LOADENS4_14ComposedLayoutINS4_7SwizzleILi1ELi4ELi3EEENS4_18smem_ptr_flag_bitsILi8EEENSU_INS5_IJNSA_ILi8EEESI_EEENS5_IJSI_SC_EEEEEEEvNS4_8identityENS4_23SM90_TMA_LOAD_MULTICASTES1B_vS1C_EENS_8epilogue10collective6detail29Sm90TmaWarpSpecializedAdapterINS1G_15DefaultEpilogueISK_SL_SL_NS1F_6thread17LinearCombinationISK_Li1EffLNS1K_9ScaleType4KindE0ELNS_15FloatRoundStyleE2ESK_EENS1_15EpilogueDefaultEEEEEvvEEEEvNT_6ParamsE,"a",@progbits
	.sectionflags	@""
	.align	4
.nv.constant0._ZN7cutlass13device_kernelINS_4gemm6kernel13GemmUniversalIN4cute5tupleIJiiiiEEENS1_10collective13CollectiveMmaINS1_37MainloopSm90TmaGmmaWarpSpecializedFP8ILi4ENS5_IJNS4_1CILi2EEENSA_ILi1EEESC_EEENS1_35KernelTmaWarpSpecializedCooperativeEEENS5_IJNSA_ILi256EEENSA_ILi128EEENSA_ILi32EEEEEENS_12float_e5m2_tENS5_IJlSC_lEEESK_SL_NS4_8TiledMMAINS4_8MMA_AtomIJNS4_4SM904GMMA31MMA_64x128x32_F32E5M2E5M2_SS_TNILNSP_7ScaleInE1ELSR_1EEEEEENS4_6LayoutISD_NS5_IJSC_NSA_ILi0EEESV_EEEEENS5_IJNS4_10UnderscoreESY_SY_EEEEENS4_13SM90_TMA_LOADENS4_14ComposedLayoutINS4_7SwizzleILi1ELi4ELi3EEENS4_18smem_ptr_flag_bitsILi8EEENSU_INS5_IJNSA_ILi8EEESI_EEENS5_IJSI_SC_EEEEEEEvNS4_8identityENS4_23SM90_TMA_LOAD_MULTICASTES1B_vS1C_EENS_8epilogue10collective6detail29Sm90TmaWarpSpecializedAdapterINS1G_15DefaultEpilogueISK_SL_SL_NS1F_6thread17LinearCombinationISK_Li1EffLNS1K_9ScaleType4KindE0ELNS_15FloatRoundStyleE2ESK_EENS1_15EpilogueDefaultEEEEEvvEEEEvNT_6ParamsE:
	.zero		1664


//--------------------- SYMBOLS --------------------------

	.type		.nv.reservedSmem.offset0,@object
	.size		.nv.reservedSmem.offset0,0x4
